//
// Generated by NVIDIA NVVM Compiler
//
// Compiler Build ID: CL-36424714
// Cuda compilation tools, release 13.0, V13.0.88
// Based on NVVM 20.0.0
//

.version 9.0
.target sm_100
.address_size 64

	// .globl	_Z9addKernelPiPKiS1_
.extern .func  (.param .b64 func_retval0) malloc
(
	.param .b64 malloc_param_0
)
;

.visible .entry _Z9addKernelPiPKiS1_(
	.param .u64 .ptr .align 1 _Z9addKernelPiPKiS1__param_0,
	.param .u64 .ptr .align 1 _Z9addKernelPiPKiS1__param_1,
	.param .u64 .ptr .align 1 _Z9addKernelPiPKiS1__param_2
)
{
	.reg .b32 	%r<5>;
	.reg .b64 	%rd<11>;

	ld.param.u64 	%rd1, [_Z9addKernelPiPKiS1__param_0];
	ld.param.u64 	%rd2, [_Z9addKernelPiPKiS1__param_1];
	ld.param.u64 	%rd3, [_Z9addKernelPiPKiS1__param_2];
	cvta.to.global.u64 	%rd4, %rd1;
	cvta.to.global.u64 	%rd5, %rd3;
	cvta.to.global.u64 	%rd6, %rd2;
	mov.u32 	%r1, %tid.x;
	mul.wide.u32 	%rd7, %r1, 4;
	add.s64 	%rd8, %rd6, %rd7;
	ld.global.u32 	%r2, [%rd8];
	add.s64 	%rd9, %rd5, %rd7;
	ld.global.u32 	%r3, [%rd9];
	add.s32 	%r4, %r3, %r2;
	add.s64 	%rd10, %rd4, %rd7;
	st.global.u32 	[%rd10], %r4;
	ret;

}
	// .globl	_Z20initialize_particlesPPdS0_S0_S_iiS0_S_
.visible .entry _Z20initialize_particlesPPdS0_S0_S_iiS0_S_(
	.param .u64 .ptr .align 1 _Z20initialize_particlesPPdS0_S0_S_iiS0_S__param_0,
	.param .u64 .ptr .align 1 _Z20initialize_particlesPPdS0_S0_S_iiS0_S__param_1,
	.param .u64 .ptr .align 1 _Z20initialize_particlesPPdS0_S0_S_iiS0_S__param_2,
	.param .u64 .ptr .align 1 _Z20initialize_particlesPPdS0_S0_S_iiS0_S__param_3,
	.param .u32 _Z20initialize_particlesPPdS0_S0_S_iiS0_S__param_4,
	.param .u32 _Z20initialize_particlesPPdS0_S0_S_iiS0_S__param_5,
	.param .u64 .ptr .align 1 _Z20initialize_particlesPPdS0_S0_S_iiS0_S__param_6,
	.param .u64 .ptr .align 1 _Z20initialize_particlesPPdS0_S0_S_iiS0_S__param_7
)
{
	.reg .pred 	%p<10>;
	.reg .b32 	%r<23>;
	.reg .b64 	%rd<219>;

	ld.param.u64 	%rd9, [_Z20initialize_particlesPPdS0_S0_S_iiS0_S__param_0];
	ld.param.u64 	%rd10, [_Z20initialize_particlesPPdS0_S0_S_iiS0_S__param_1];
	ld.param.u64 	%rd11, [_Z20initialize_particlesPPdS0_S0_S_iiS0_S__param_2];
	ld.param.u64 	%rd12, [_Z20initialize_particlesPPdS0_S0_S_iiS0_S__param_3];
	ld.param.u32 	%r12, [_Z20initialize_particlesPPdS0_S0_S_iiS0_S__param_4];
	ld.param.u64 	%rd13, [_Z20initialize_particlesPPdS0_S0_S_iiS0_S__param_6];
	ld.param.u64 	%rd14, [_Z20initialize_particlesPPdS0_S0_S_iiS0_S__param_7];
	setp.lt.s32 	%p1, %r12, 1;
	@%p1 bra 	$L__BB1_12;
	cvta.to.global.u64 	%rd15, %rd9;
	cvta.to.global.u64 	%rd16, %rd10;
	cvta.to.global.u64 	%rd17, %rd11;
	cvta.to.global.u64 	%rd18, %rd12;
	cvta.to.global.u64 	%rd19, %rd13;
	cvta.to.global.u64 	%rd20, %rd14;
	mov.u32 	%r14, %tid.x;
	mov.u32 	%r15, %ntid.x;
	mov.u32 	%r16, %ctaid.x;
	mad.lo.s32 	%r17, %r16, %r15, %r14;
	mul.wide.s32 	%rd21, %r17, 8;
	add.s64 	%rd1, %rd15, %rd21;
	add.s64 	%rd2, %rd16, %rd21;
	add.s64 	%rd3, %rd17, %rd21;
	add.s64 	%rd4, %rd18, %rd21;
	add.s64 	%rd5, %rd19, %rd21;
	add.s64 	%rd6, %rd20, %rd21;
	and.b32  	%r1, %r12, 7;
	setp.lt.u32 	%p2, %r12, 8;
	mov.b32 	%r21, 0;
	@%p2 bra 	$L__BB1_4;
	and.b32  	%r21, %r12, 2147483640;
	neg.s32 	%r19, %r21;
	mov.b64 	%rd218, 0;
$L__BB1_3:
	.pragma "nounroll";
	ld.global.u64 	%rd23, [%rd1];
	cvta.to.global.u64 	%rd24, %rd23;
	add.s64 	%rd25, %rd24, %rd218;
	mov.b64 	%rd26, 0;
	st.global.u64 	[%rd25], %rd26;
	ld.global.u64 	%rd27, [%rd2];
	cvta.to.global.u64 	%rd28, %rd27;
	add.s64 	%rd29, %rd28, %rd218;
	mov.b64 	%rd30, 4607182418800017408;
	st.global.u64 	[%rd29], %rd30;
	ld.global.u64 	%rd31, [%rd3];
	cvta.to.global.u64 	%rd32, %rd31;
	add.s64 	%rd33, %rd32, %rd218;
	st.global.u64 	[%rd33], %rd26;
	mov.b64 	%rd34, 4746794007244308480;
	st.global.u64 	[%rd4], %rd34;
	ld.global.u64 	%rd35, [%rd5];
	cvta.to.global.u64 	%rd36, %rd35;
	add.s64 	%rd37, %rd36, %rd218;
	st.global.u64 	[%rd37], %rd26;
	st.global.u64 	[%rd6], %rd34;
	ld.global.u64 	%rd38, [%rd1];
	cvta.to.global.u64 	%rd39, %rd38;
	add.s64 	%rd40, %rd39, %rd218;
	st.global.u64 	[%rd40+8], %rd26;
	ld.global.u64 	%rd41, [%rd2];
	cvta.to.global.u64 	%rd42, %rd41;
	add.s64 	%rd43, %rd42, %rd218;
	st.global.u64 	[%rd43+8], %rd30;
	ld.global.u64 	%rd44, [%rd3];
	cvta.to.global.u64 	%rd45, %rd44;
	add.s64 	%rd46, %rd45, %rd218;
	st.global.u64 	[%rd46+8], %rd26;
	st.global.u64 	[%rd4], %rd34;
	ld.global.u64 	%rd47, [%rd5];
	cvta.to.global.u64 	%rd48, %rd47;
	add.s64 	%rd49, %rd48, %rd218;
	st.global.u64 	[%rd49+8], %rd26;
	st.global.u64 	[%rd6], %rd34;
	ld.global.u64 	%rd50, [%rd1];
	cvta.to.global.u64 	%rd51, %rd50;
	add.s64 	%rd52, %rd51, %rd218;
	st.global.u64 	[%rd52+16], %rd26;
	ld.global.u64 	%rd53, [%rd2];
	cvta.to.global.u64 	%rd54, %rd53;
	add.s64 	%rd55, %rd54, %rd218;
	st.global.u64 	[%rd55+16], %rd30;
	ld.global.u64 	%rd56, [%rd3];
	cvta.to.global.u64 	%rd57, %rd56;
	add.s64 	%rd58, %rd57, %rd218;
	st.global.u64 	[%rd58+16], %rd26;
	st.global.u64 	[%rd4], %rd34;
	ld.global.u64 	%rd59, [%rd5];
	cvta.to.global.u64 	%rd60, %rd59;
	add.s64 	%rd61, %rd60, %rd218;
	st.global.u64 	[%rd61+16], %rd26;
	st.global.u64 	[%rd6], %rd34;
	ld.global.u64 	%rd62, [%rd1];
	cvta.to.global.u64 	%rd63, %rd62;
	add.s64 	%rd64, %rd63, %rd218;
	st.global.u64 	[%rd64+24], %rd26;
	ld.global.u64 	%rd65, [%rd2];
	cvta.to.global.u64 	%rd66, %rd65;
	add.s64 	%rd67, %rd66, %rd218;
	st.global.u64 	[%rd67+24], %rd30;
	ld.global.u64 	%rd68, [%rd3];
	cvta.to.global.u64 	%rd69, %rd68;
	add.s64 	%rd70, %rd69, %rd218;
	st.global.u64 	[%rd70+24], %rd26;
	st.global.u64 	[%rd4], %rd34;
	ld.global.u64 	%rd71, [%rd5];
	cvta.to.global.u64 	%rd72, %rd71;
	add.s64 	%rd73, %rd72, %rd218;
	st.global.u64 	[%rd73+24], %rd26;
	st.global.u64 	[%rd6], %rd34;
	ld.global.u64 	%rd74, [%rd1];
	cvta.to.global.u64 	%rd75, %rd74;
	add.s64 	%rd76, %rd75, %rd218;
	st.global.u64 	[%rd76+32], %rd26;
	ld.global.u64 	%rd77, [%rd2];
	cvta.to.global.u64 	%rd78, %rd77;
	add.s64 	%rd79, %rd78, %rd218;
	st.global.u64 	[%rd79+32], %rd30;
	ld.global.u64 	%rd80, [%rd3];
	cvta.to.global.u64 	%rd81, %rd80;
	add.s64 	%rd82, %rd81, %rd218;
	st.global.u64 	[%rd82+32], %rd26;
	st.global.u64 	[%rd4], %rd34;
	ld.global.u64 	%rd83, [%rd5];
	cvta.to.global.u64 	%rd84, %rd83;
	add.s64 	%rd85, %rd84, %rd218;
	st.global.u64 	[%rd85+32], %rd26;
	st.global.u64 	[%rd6], %rd34;
	ld.global.u64 	%rd86, [%rd1];
	cvta.to.global.u64 	%rd87, %rd86;
	add.s64 	%rd88, %rd87, %rd218;
	st.global.u64 	[%rd88+40], %rd26;
	ld.global.u64 	%rd89, [%rd2];
	cvta.to.global.u64 	%rd90, %rd89;
	add.s64 	%rd91, %rd90, %rd218;
	st.global.u64 	[%rd91+40], %rd30;
	ld.global.u64 	%rd92, [%rd3];
	cvta.to.global.u64 	%rd93, %rd92;
	add.s64 	%rd94, %rd93, %rd218;
	st.global.u64 	[%rd94+40], %rd26;
	st.global.u64 	[%rd4], %rd34;
	ld.global.u64 	%rd95, [%rd5];
	cvta.to.global.u64 	%rd96, %rd95;
	add.s64 	%rd97, %rd96, %rd218;
	st.global.u64 	[%rd97+40], %rd26;
	st.global.u64 	[%rd6], %rd34;
	ld.global.u64 	%rd98, [%rd1];
	cvta.to.global.u64 	%rd99, %rd98;
	add.s64 	%rd100, %rd99, %rd218;
	st.global.u64 	[%rd100+48], %rd26;
	ld.global.u64 	%rd101, [%rd2];
	cvta.to.global.u64 	%rd102, %rd101;
	add.s64 	%rd103, %rd102, %rd218;
	st.global.u64 	[%rd103+48], %rd30;
	ld.global.u64 	%rd104, [%rd3];
	cvta.to.global.u64 	%rd105, %rd104;
	add.s64 	%rd106, %rd105, %rd218;
	st.global.u64 	[%rd106+48], %rd26;
	st.global.u64 	[%rd4], %rd34;
	ld.global.u64 	%rd107, [%rd5];
	cvta.to.global.u64 	%rd108, %rd107;
	add.s64 	%rd109, %rd108, %rd218;
	st.global.u64 	[%rd109+48], %rd26;
	st.global.u64 	[%rd6], %rd34;
	ld.global.u64 	%rd110, [%rd1];
	cvta.to.global.u64 	%rd111, %rd110;
	add.s64 	%rd112, %rd111, %rd218;
	st.global.u64 	[%rd112+56], %rd26;
	ld.global.u64 	%rd113, [%rd2];
	cvta.to.global.u64 	%rd114, %rd113;
	add.s64 	%rd115, %rd114, %rd218;
	st.global.u64 	[%rd115+56], %rd30;
	ld.global.u64 	%rd116, [%rd3];
	cvta.to.global.u64 	%rd117, %rd116;
	add.s64 	%rd118, %rd117, %rd218;
	st.global.u64 	[%rd118+56], %rd26;
	st.global.u64 	[%rd4], %rd34;
	ld.global.u64 	%rd119, [%rd5];
	cvta.to.global.u64 	%rd120, %rd119;
	add.s64 	%rd121, %rd120, %rd218;
	st.global.u64 	[%rd121+56], %rd26;
	st.global.u64 	[%rd6], %rd34;
	add.s32 	%r19, %r19, 8;
	add.s64 	%rd218, %rd218, 64;
	setp.ne.s32 	%p3, %r19, 0;
	@%p3 bra 	$L__BB1_3;
$L__BB1_4:
	setp.eq.s32 	%p4, %r1, 0;
	@%p4 bra 	$L__BB1_12;
	and.b32  	%r7, %r12, 3;
	setp.lt.u32 	%p5, %r1, 4;
	@%p5 bra 	$L__BB1_7;
	ld.global.u64 	%rd122, [%rd1];
	cvta.to.global.u64 	%rd123, %rd122;
	mul.wide.u32 	%rd124, %r21, 8;
	add.s64 	%rd125, %rd123, %rd124;
	mov.b64 	%rd126, 0;
	st.global.u64 	[%rd125], %rd126;
	ld.global.u64 	%rd127, [%rd2];
	cvta.to.global.u64 	%rd128, %rd127;
	add.s64 	%rd129, %rd128, %rd124;
	mov.b64 	%rd130, 4607182418800017408;
	st.global.u64 	[%rd129], %rd130;
	ld.global.u64 	%rd131, [%rd3];
	cvta.to.global.u64 	%rd132, %rd131;
	add.s64 	%rd133, %rd132, %rd124;
	st.global.u64 	[%rd133], %rd126;
	mov.b64 	%rd134, 4746794007244308480;
	st.global.u64 	[%rd4], %rd134;
	ld.global.u64 	%rd135, [%rd5];
	cvta.to.global.u64 	%rd136, %rd135;
	add.s64 	%rd137, %rd136, %rd124;
	st.global.u64 	[%rd137], %rd126;
	st.global.u64 	[%rd6], %rd134;
	ld.global.u64 	%rd138, [%rd1];
	cvta.to.global.u64 	%rd139, %rd138;
	add.s64 	%rd140, %rd139, %rd124;
	st.global.u64 	[%rd140+8], %rd126;
	ld.global.u64 	%rd141, [%rd2];
	cvta.to.global.u64 	%rd142, %rd141;
	add.s64 	%rd143, %rd142, %rd124;
	st.global.u64 	[%rd143+8], %rd130;
	ld.global.u64 	%rd144, [%rd3];
	cvta.to.global.u64 	%rd145, %rd144;
	add.s64 	%rd146, %rd145, %rd124;
	st.global.u64 	[%rd146+8], %rd126;
	st.global.u64 	[%rd4], %rd134;
	ld.global.u64 	%rd147, [%rd5];
	cvta.to.global.u64 	%rd148, %rd147;
	add.s64 	%rd149, %rd148, %rd124;
	st.global.u64 	[%rd149+8], %rd126;
	st.global.u64 	[%rd6], %rd134;
	ld.global.u64 	%rd150, [%rd1];
	cvta.to.global.u64 	%rd151, %rd150;
	add.s64 	%rd152, %rd151, %rd124;
	st.global.u64 	[%rd152+16], %rd126;
	ld.global.u64 	%rd153, [%rd2];
	cvta.to.global.u64 	%rd154, %rd153;
	add.s64 	%rd155, %rd154, %rd124;
	st.global.u64 	[%rd155+16], %rd130;
	ld.global.u64 	%rd156, [%rd3];
	cvta.to.global.u64 	%rd157, %rd156;
	add.s64 	%rd158, %rd157, %rd124;
	st.global.u64 	[%rd158+16], %rd126;
	st.global.u64 	[%rd4], %rd134;
	ld.global.u64 	%rd159, [%rd5];
	cvta.to.global.u64 	%rd160, %rd159;
	add.s64 	%rd161, %rd160, %rd124;
	st.global.u64 	[%rd161+16], %rd126;
	st.global.u64 	[%rd6], %rd134;
	ld.global.u64 	%rd162, [%rd1];
	cvta.to.global.u64 	%rd163, %rd162;
	add.s64 	%rd164, %rd163, %rd124;
	st.global.u64 	[%rd164+24], %rd126;
	ld.global.u64 	%rd165, [%rd2];
	cvta.to.global.u64 	%rd166, %rd165;
	add.s64 	%rd167, %rd166, %rd124;
	st.global.u64 	[%rd167+24], %rd130;
	ld.global.u64 	%rd168, [%rd3];
	cvta.to.global.u64 	%rd169, %rd168;
	add.s64 	%rd170, %rd169, %rd124;
	st.global.u64 	[%rd170+24], %rd126;
	st.global.u64 	[%rd4], %rd134;
	ld.global.u64 	%rd171, [%rd5];
	cvta.to.global.u64 	%rd172, %rd171;
	add.s64 	%rd173, %rd172, %rd124;
	st.global.u64 	[%rd173+24], %rd126;
	st.global.u64 	[%rd6], %rd134;
	add.s32 	%r21, %r21, 4;
$L__BB1_7:
	setp.eq.s32 	%p6, %r7, 0;
	@%p6 bra 	$L__BB1_12;
	setp.eq.s32 	%p7, %r7, 1;
	@%p7 bra 	$L__BB1_10;
	ld.global.u64 	%rd174, [%rd1];
	cvta.to.global.u64 	%rd175, %rd174;
	mul.wide.u32 	%rd176, %r21, 8;
	add.s64 	%rd177, %rd175, %rd176;
	mov.b64 	%rd178, 0;
	st.global.u64 	[%rd177], %rd178;
	ld.global.u64 	%rd179, [%rd2];
	cvta.to.global.u64 	%rd180, %rd179;
	add.s64 	%rd181, %rd180, %rd176;
	mov.b64 	%rd182, 4607182418800017408;
	st.global.u64 	[%rd181], %rd182;
	ld.global.u64 	%rd183, [%rd3];
	cvta.to.global.u64 	%rd184, %rd183;
	add.s64 	%rd185, %rd184, %rd176;
	st.global.u64 	[%rd185], %rd178;
	mov.b64 	%rd186, 4746794007244308480;
	st.global.u64 	[%rd4], %rd186;
	ld.global.u64 	%rd187, [%rd5];
	cvta.to.global.u64 	%rd188, %rd187;
	add.s64 	%rd189, %rd188, %rd176;
	st.global.u64 	[%rd189], %rd178;
	st.global.u64 	[%rd6], %rd186;
	ld.global.u64 	%rd190, [%rd1];
	cvta.to.global.u64 	%rd191, %rd190;
	add.s64 	%rd192, %rd191, %rd176;
	st.global.u64 	[%rd192+8], %rd178;
	ld.global.u64 	%rd193, [%rd2];
	cvta.to.global.u64 	%rd194, %rd193;
	add.s64 	%rd195, %rd194, %rd176;
	st.global.u64 	[%rd195+8], %rd182;
	ld.global.u64 	%rd196, [%rd3];
	cvta.to.global.u64 	%rd197, %rd196;
	add.s64 	%rd198, %rd197, %rd176;
	st.global.u64 	[%rd198+8], %rd178;
	st.global.u64 	[%rd4], %rd186;
	ld.global.u64 	%rd199, [%rd5];
	cvta.to.global.u64 	%rd200, %rd199;
	add.s64 	%rd201, %rd200, %rd176;
	st.global.u64 	[%rd201+8], %rd178;
	st.global.u64 	[%rd6], %rd186;
	add.s32 	%r21, %r21, 2;
$L__BB1_10:
	and.b32  	%r18, %r12, 1;
	setp.eq.b32 	%p8, %r18, 1;
	not.pred 	%p9, %p8;
	@%p9 bra 	$L__BB1_12;
	ld.global.u64 	%rd202, [%rd1];
	cvta.to.global.u64 	%rd203, %rd202;
	mul.wide.u32 	%rd204, %r21, 8;
	add.s64 	%rd205, %rd203, %rd204;
	mov.b64 	%rd206, 0;
	st.global.u64 	[%rd205], %rd206;
	ld.global.u64 	%rd207, [%rd2];
	cvta.to.global.u64 	%rd208, %rd207;
	add.s64 	%rd209, %rd208, %rd204;
	mov.b64 	%rd210, 4607182418800017408;
	st.global.u64 	[%rd209], %rd210;
	ld.global.u64 	%rd211, [%rd3];
	cvta.to.global.u64 	%rd212, %rd211;
	add.s64 	%rd213, %rd212, %rd204;
	st.global.u64 	[%rd213], %rd206;
	mov.b64 	%rd214, 4746794007244308480;
	st.global.u64 	[%rd4], %rd214;
	ld.global.u64 	%rd215, [%rd5];
	cvta.to.global.u64 	%rd216, %rd215;
	add.s64 	%rd217, %rd216, %rd204;
	st.global.u64 	[%rd217], %rd206;
	st.global.u64 	[%rd6], %rd214;
$L__BB1_12:
	ret;

}
	// .globl	_Z16compute_functionPPdS0_S0_S_iiS0_S_
.visible .entry _Z16compute_functionPPdS0_S0_S_iiS0_S_(
	.param .u64 .ptr .align 1 _Z16compute_functionPPdS0_S0_S_iiS0_S__param_0,
	.param .u64 .ptr .align 1 _Z16compute_functionPPdS0_S0_S_iiS0_S__param_1,
	.param .u64 .ptr .align 1 _Z16compute_functionPPdS0_S0_S_iiS0_S__param_2,
	.param .u64 .ptr .align 1 _Z16compute_functionPPdS0_S0_S_iiS0_S__param_3,
	.param .u32 _Z16compute_functionPPdS0_S0_S_iiS0_S__param_4,
	.param .u32 _Z16compute_functionPPdS0_S0_S_iiS0_S__param_5,
	.param .u64 .ptr .align 1 _Z16compute_functionPPdS0_S0_S_iiS0_S__param_6,
	.param .u64 .ptr .align 1 _Z16compute_functionPPdS0_S0_S_iiS0_S__param_7
)
{
	.reg .pred 	%p<11>;
	.reg .b32 	%r<27>;
	.reg .b64 	%rd<28>;
	.reg .b64 	%fd<84>;

	ld.param.u64 	%rd12, [_Z16compute_functionPPdS0_S0_S_iiS0_S__param_0];
	ld.param.u64 	%rd10, [_Z16compute_functionPPdS0_S0_S_iiS0_S__param_2];
	ld.param.u64 	%rd11, [_Z16compute_functionPPdS0_S0_S_iiS0_S__param_3];
	ld.param.u32 	%r17, [_Z16compute_functionPPdS0_S0_S_iiS0_S__param_4];
	cvta.to.global.u64 	%rd13, %rd12;
	mov.u32 	%r18, %ctaid.x;
	mov.u32 	%r19, %ntid.x;
	mov.u32 	%r20, %tid.x;
	mad.lo.s32 	%r1, %r18, %r19, %r20;
	setp.lt.s32 	%p1, %r17, 1;
	mul.wide.s32 	%rd14, %r1, 8;
	add.s64 	%rd1, %rd13, %rd14;
	mov.f64 	%fd83, 0d0000000000000000;
	@%p1 bra 	$L__BB2_13;
	ld.global.u64 	%rd2, [%rd1];
	and.b32  	%r2, %r17, 15;
	setp.lt.u32 	%p2, %r17, 16;
	mov.f64 	%fd83, 0d0000000000000000;
	mov.b32 	%r24, 0;
	@%p2 bra 	$L__BB2_4;
	and.b32  	%r24, %r17, 2147483632;
	neg.s32 	%r22, %r24;
	add.s64 	%rd26, %rd2, 64;
	mov.f64 	%fd83, 0d0000000000000000;
$L__BB2_3:
	.pragma "nounroll";
	ld.f64 	%fd18, [%rd26+-64];
	fma.rn.f64 	%fd19, %fd18, %fd18, %fd83;
	ld.f64 	%fd20, [%rd26+-56];
	fma.rn.f64 	%fd21, %fd20, %fd20, %fd19;
	ld.f64 	%fd22, [%rd26+-48];
	fma.rn.f64 	%fd23, %fd22, %fd22, %fd21;
	ld.f64 	%fd24, [%rd26+-40];
	fma.rn.f64 	%fd25, %fd24, %fd24, %fd23;
	ld.f64 	%fd26, [%rd26+-32];
	fma.rn.f64 	%fd27, %fd26, %fd26, %fd25;
	ld.f64 	%fd28, [%rd26+-24];
	fma.rn.f64 	%fd29, %fd28, %fd28, %fd27;
	ld.f64 	%fd30, [%rd26+-16];
	fma.rn.f64 	%fd31, %fd30, %fd30, %fd29;
	ld.f64 	%fd32, [%rd26+-8];
	fma.rn.f64 	%fd33, %fd32, %fd32, %fd31;
	ld.f64 	%fd34, [%rd26];
	fma.rn.f64 	%fd35, %fd34, %fd34, %fd33;
	ld.f64 	%fd36, [%rd26+8];
	fma.rn.f64 	%fd37, %fd36, %fd36, %fd35;
	ld.f64 	%fd38, [%rd26+16];
	fma.rn.f64 	%fd39, %fd38, %fd38, %fd37;
	ld.f64 	%fd40, [%rd26+24];
	fma.rn.f64 	%fd41, %fd40, %fd40, %fd39;
	ld.f64 	%fd42, [%rd26+32];
	fma.rn.f64 	%fd43, %fd42, %fd42, %fd41;
	ld.f64 	%fd44, [%rd26+40];
	fma.rn.f64 	%fd45, %fd44, %fd44, %fd43;
	ld.f64 	%fd46, [%rd26+48];
	fma.rn.f64 	%fd47, %fd46, %fd46, %fd45;
	ld.f64 	%fd48, [%rd26+56];
	fma.rn.f64 	%fd83, %fd48, %fd48, %fd47;
	add.s32 	%r22, %r22, 16;
	add.s64 	%rd26, %rd26, 128;
	setp.ne.s32 	%p3, %r22, 0;
	@%p3 bra 	$L__BB2_3;
$L__BB2_4:
	setp.eq.s32 	%p4, %r2, 0;
	@%p4 bra 	$L__BB2_13;
	and.b32  	%r8, %r17, 7;
	setp.lt.u32 	%p5, %r2, 8;
	@%p5 bra 	$L__BB2_7;
	mul.wide.u32 	%rd15, %r24, 8;
	add.s64 	%rd16, %rd2, %rd15;
	ld.f64 	%fd50, [%rd16];
	fma.rn.f64 	%fd51, %fd50, %fd50, %fd83;
	ld.f64 	%fd52, [%rd16+8];
	fma.rn.f64 	%fd53, %fd52, %fd52, %fd51;
	ld.f64 	%fd54, [%rd16+16];
	fma.rn.f64 	%fd55, %fd54, %fd54, %fd53;
	ld.f64 	%fd56, [%rd16+24];
	fma.rn.f64 	%fd57, %fd56, %fd56, %fd55;
	ld.f64 	%fd58, [%rd16+32];
	fma.rn.f64 	%fd59, %fd58, %fd58, %fd57;
	ld.f64 	%fd60, [%rd16+40];
	fma.rn.f64 	%fd61, %fd60, %fd60, %fd59;
	ld.f64 	%fd62, [%rd16+48];
	fma.rn.f64 	%fd63, %fd62, %fd62, %fd61;
	ld.f64 	%fd64, [%rd16+56];
	fma.rn.f64 	%fd83, %fd64, %fd64, %fd63;
	add.s32 	%r24, %r24, 8;
$L__BB2_7:
	setp.eq.s32 	%p6, %r8, 0;
	@%p6 bra 	$L__BB2_13;
	and.b32  	%r11, %r17, 3;
	setp.lt.u32 	%p7, %r8, 4;
	@%p7 bra 	$L__BB2_10;
	mul.wide.u32 	%rd17, %r24, 8;
	add.s64 	%rd18, %rd2, %rd17;
	ld.f64 	%fd66, [%rd18];
	fma.rn.f64 	%fd67, %fd66, %fd66, %fd83;
	ld.f64 	%fd68, [%rd18+8];
	fma.rn.f64 	%fd69, %fd68, %fd68, %fd67;
	ld.f64 	%fd70, [%rd18+16];
	fma.rn.f64 	%fd71, %fd70, %fd70, %fd69;
	ld.f64 	%fd72, [%rd18+24];
	fma.rn.f64 	%fd83, %fd72, %fd72, %fd71;
	add.s32 	%r24, %r24, 4;
$L__BB2_10:
	setp.eq.s32 	%p8, %r11, 0;
	@%p8 bra 	$L__BB2_13;
	mul.wide.u32 	%rd19, %r24, 8;
	add.s64 	%rd27, %rd2, %rd19;
	neg.s32 	%r26, %r11;
$L__BB2_12:
	.pragma "nounroll";
	ld.f64 	%fd73, [%rd27];
	fma.rn.f64 	%fd83, %fd73, %fd73, %fd83;
	add.s64 	%rd27, %rd27, 8;
	add.s32 	%r26, %r26, 1;
	setp.ne.s32 	%p9, %r26, 0;
	@%p9 bra 	$L__BB2_12;
$L__BB2_13:
	cvta.to.global.u64 	%rd20, %rd11;
	add.s64 	%rd9, %rd20, %rd14;
	ld.global.f64 	%fd74, [%rd9];
	setp.geu.f64 	%p10, %fd83, %fd74;
	@%p10 bra 	$L__BB2_15;
	st.global.f64 	[%rd9], %fd83;
	ld.global.u64 	%rd22, [%rd1];
	cvta.to.global.u64 	%rd23, %rd10;
	add.s64 	%rd25, %rd23, %rd14;
	st.global.u64 	[%rd25], %rd22;
$L__BB2_15:
	ret;

}
	// .globl	_Z15actualize_bestsPPdS0_S0_S_iiS0_S_
.visible .entry _Z15actualize_bestsPPdS0_S0_S_iiS0_S_(
	.param .u64 .ptr .align 1 _Z15actualize_bestsPPdS0_S0_S_iiS0_S__param_0,
	.param .u64 .ptr .align 1 _Z15actualize_bestsPPdS0_S0_S_iiS0_S__param_1,
	.param .u64 .ptr .align 1 _Z15actualize_bestsPPdS0_S0_S_iiS0_S__param_2,
	.param .u64 .ptr .align 1 _Z15actualize_bestsPPdS0_S0_S_iiS0_S__param_3,
	.param .u32 _Z15actualize_bestsPPdS0_S0_S_iiS0_S__param_4,
	.param .u32 _Z15actualize_bestsPPdS0_S0_S_iiS0_S__param_5,
	.param .u64 .ptr .align 1 _Z15actualize_bestsPPdS0_S0_S_iiS0_S__param_6,
	.param .u64 .ptr .align 1 _Z15actualize_bestsPPdS0_S0_S_iiS0_S__param_7
)
{
	.reg .b32 	%r<2>;
	.reg .b64 	%rd<4>;

	ld.param.u32 	%r1, [_Z15actualize_bestsPPdS0_S0_S_iiS0_S__param_4];
	mul.wide.s32 	%rd1, %r1, 8;
	{ // callseq 0, 0
	.param .b64 param0;
	st.param.b64 	[param0], %rd1;
	.param .b64 retval0;
	call.uni (retval0), 
	malloc, 
	(
	param0
	);
	ld.param.b64 	%rd2, [retval0];
	} // callseq 0
	ret;

}
	// .globl	_Z18compute_velocitiesPPdS0_S0_S_iiS0_S_
.visible .entry _Z18compute_velocitiesPPdS0_S0_S_iiS0_S_(
	.param .u64 .ptr .align 1 _Z18compute_velocitiesPPdS0_S0_S_iiS0_S__param_0,
	.param .u64 .ptr .align 1 _Z18compute_velocitiesPPdS0_S0_S_iiS0_S__param_1,
	.param .u64 .ptr .align 1 _Z18compute_velocitiesPPdS0_S0_S_iiS0_S__param_2,
	.param .u64 .ptr .align 1 _Z18compute_velocitiesPPdS0_S0_S_iiS0_S__param_3,
	.param .u32 _Z18compute_velocitiesPPdS0_S0_S_iiS0_S__param_4,
	.param .u32 _Z18compute_velocitiesPPdS0_S0_S_iiS0_S__param_5,
	.param .u64 .ptr .align 1 _Z18compute_velocitiesPPdS0_S0_S_iiS0_S__param_6,
	.param .u64 .ptr .align 1 _Z18compute_velocitiesPPdS0_S0_S_iiS0_S__param_7
)
{
	.reg .pred 	%p<8>;
	.reg .b32 	%r<19>;
	.reg .b64 	%rd<104>;
	.reg .b64 	%fd<64>;

	ld.param.u64 	%rd7, [_Z18compute_velocitiesPPdS0_S0_S_iiS0_S__param_0];
	ld.param.u64 	%rd8, [_Z18compute_velocitiesPPdS0_S0_S_iiS0_S__param_1];
	ld.param.u64 	%rd9, [_Z18compute_velocitiesPPdS0_S0_S_iiS0_S__param_2];
	ld.param.u32 	%r9, [_Z18compute_velocitiesPPdS0_S0_S_iiS0_S__param_4];
	ld.param.u64 	%rd10, [_Z18compute_velocitiesPPdS0_S0_S_iiS0_S__param_6];
	setp.lt.s32 	%p1, %r9, 1;
	@%p1 bra 	$L__BB4_9;
	cvta.to.global.u64 	%rd11, %rd9;
	cvta.to.global.u64 	%rd12, %rd7;
	cvta.to.global.u64 	%rd13, %rd10;
	cvta.to.global.u64 	%rd14, %rd8;
	mov.u32 	%r11, %tid.x;
	mov.u32 	%r12, %ntid.x;
	mov.u32 	%r13, %ctaid.x;
	mad.lo.s32 	%r14, %r13, %r12, %r11;
	mul.wide.s32 	%rd15, %r14, 8;
	add.s64 	%rd1, %rd11, %rd15;
	add.s64 	%rd2, %rd12, %rd15;
	add.s64 	%rd3, %rd13, %rd15;
	add.s64 	%rd4, %rd14, %rd15;
	and.b32  	%r1, %r9, 3;
	setp.lt.u32 	%p2, %r9, 4;
	mov.b32 	%r18, 0;
	@%p2 bra 	$L__BB4_4;
	and.b32  	%r18, %r9, 2147483644;
	neg.s32 	%r16, %r18;
	mov.b64 	%rd103, 0;
$L__BB4_3:
	.pragma "nounroll";
	ld.global.u64 	%rd17, [%rd1];
	cvta.to.global.u64 	%rd18, %rd17;
	add.s64 	%rd19, %rd18, %rd103;
	ld.global.f64 	%fd1, [%rd19];
	ld.global.u64 	%rd20, [%rd2];
	cvta.to.global.u64 	%rd21, %rd20;
	add.s64 	%rd22, %rd21, %rd103;
	ld.global.f64 	%fd2, [%rd22];
	sub.f64 	%fd3, %fd1, %fd2;
	ld.global.u64 	%rd23, [%rd3];
	cvta.to.global.u64 	%rd24, %rd23;
	add.s64 	%rd25, %rd24, %rd103;
	ld.global.f64 	%fd4, [%rd25];
	sub.f64 	%fd5, %fd4, %fd2;
	mul.f64 	%fd6, %fd5, 0d3FE0000000000000;
	fma.rn.f64 	%fd7, %fd3, 0d3FE0000000000000, %fd6;
	ld.global.u64 	%rd26, [%rd4];
	cvta.to.global.u64 	%rd27, %rd26;
	add.s64 	%rd28, %rd27, %rd103;
	ld.global.f64 	%fd8, [%rd28];
	add.f64 	%fd9, %fd8, %fd7;
	st.global.f64 	[%rd28], %fd9;
	ld.global.u64 	%rd29, [%rd1];
	cvta.to.global.u64 	%rd30, %rd29;
	add.s64 	%rd31, %rd30, %rd103;
	ld.global.f64 	%fd10, [%rd31+8];
	ld.global.u64 	%rd32, [%rd2];
	cvta.to.global.u64 	%rd33, %rd32;
	add.s64 	%rd34, %rd33, %rd103;
	ld.global.f64 	%fd11, [%rd34+8];
	sub.f64 	%fd12, %fd10, %fd11;
	ld.global.u64 	%rd35, [%rd3];
	cvta.to.global.u64 	%rd36, %rd35;
	add.s64 	%rd37, %rd36, %rd103;
	ld.global.f64 	%fd13, [%rd37+8];
	sub.f64 	%fd14, %fd13, %fd11;
	mul.f64 	%fd15, %fd14, 0d3FE0000000000000;
	fma.rn.f64 	%fd16, %fd12, 0d3FE0000000000000, %fd15;
	ld.global.u64 	%rd38, [%rd4];
	cvta.to.global.u64 	%rd39, %rd38;
	add.s64 	%rd40, %rd39, %rd103;
	ld.global.f64 	%fd17, [%rd40+8];
	add.f64 	%fd18, %fd17, %fd16;
	st.global.f64 	[%rd40+8], %fd18;
	ld.global.u64 	%rd41, [%rd1];
	cvta.to.global.u64 	%rd42, %rd41;
	add.s64 	%rd43, %rd42, %rd103;
	ld.global.f64 	%fd19, [%rd43+16];
	ld.global.u64 	%rd44, [%rd2];
	cvta.to.global.u64 	%rd45, %rd44;
	add.s64 	%rd46, %rd45, %rd103;
	ld.global.f64 	%fd20, [%rd46+16];
	sub.f64 	%fd21, %fd19, %fd20;
	ld.global.u64 	%rd47, [%rd3];
	cvta.to.global.u64 	%rd48, %rd47;
	add.s64 	%rd49, %rd48, %rd103;
	ld.global.f64 	%fd22, [%rd49+16];
	sub.f64 	%fd23, %fd22, %fd20;
	mul.f64 	%fd24, %fd23, 0d3FE0000000000000;
	fma.rn.f64 	%fd25, %fd21, 0d3FE0000000000000, %fd24;
	ld.global.u64 	%rd50, [%rd4];
	cvta.to.global.u64 	%rd51, %rd50;
	add.s64 	%rd52, %rd51, %rd103;
	ld.global.f64 	%fd26, [%rd52+16];
	add.f64 	%fd27, %fd26, %fd25;
	st.global.f64 	[%rd52+16], %fd27;
	ld.global.u64 	%rd53, [%rd1];
	cvta.to.global.u64 	%rd54, %rd53;
	add.s64 	%rd55, %rd54, %rd103;
	ld.global.f64 	%fd28, [%rd55+24];
	ld.global.u64 	%rd56, [%rd2];
	cvta.to.global.u64 	%rd57, %rd56;
	add.s64 	%rd58, %rd57, %rd103;
	ld.global.f64 	%fd29, [%rd58+24];
	sub.f64 	%fd30, %fd28, %fd29;
	ld.global.u64 	%rd59, [%rd3];
	cvta.to.global.u64 	%rd60, %rd59;
	add.s64 	%rd61, %rd60, %rd103;
	ld.global.f64 	%fd31, [%rd61+24];
	sub.f64 	%fd32, %fd31, %fd29;
	mul.f64 	%fd33, %fd32, 0d3FE0000000000000;
	fma.rn.f64 	%fd34, %fd30, 0d3FE0000000000000, %fd33;
	ld.global.u64 	%rd62, [%rd4];
	cvta.to.global.u64 	%rd63, %rd62;
	add.s64 	%rd64, %rd63, %rd103;
	ld.global.f64 	%fd35, [%rd64+24];
	add.f64 	%fd36, %fd35, %fd34;
	st.global.f64 	[%rd64+24], %fd36;
	add.s32 	%r16, %r16, 4;
	add.s64 	%rd103, %rd103, 32;
	setp.ne.s32 	%p3, %r16, 0;
	@%p3 bra 	$L__BB4_3;
$L__BB4_4:
	setp.eq.s32 	%p4, %r1, 0;
	@%p4 bra 	$L__BB4_9;
	setp.eq.s32 	%p5, %r1, 1;
	@%p5 bra 	$L__BB4_7;
	ld.global.u64 	%rd65, [%rd1];
	cvta.to.global.u64 	%rd66, %rd65;
	mul.wide.u32 	%rd67, %r18, 8;
	add.s64 	%rd68, %rd66, %rd67;
	ld.global.f64 	%fd37, [%rd68];
	ld.global.u64 	%rd69, [%rd2];
	cvta.to.global.u64 	%rd70, %rd69;
	add.s64 	%rd71, %rd70, %rd67;
	ld.global.f64 	%fd38, [%rd71];
	sub.f64 	%fd39, %fd37, %fd38;
	ld.global.u64 	%rd72, [%rd3];
	cvta.to.global.u64 	%rd73, %rd72;
	add.s64 	%rd74, %rd73, %rd67;
	ld.global.f64 	%fd40, [%rd74];
	sub.f64 	%fd41, %fd40, %fd38;
	mul.f64 	%fd42, %fd41, 0d3FE0000000000000;
	fma.rn.f64 	%fd43, %fd39, 0d3FE0000000000000, %fd42;
	ld.global.u64 	%rd75, [%rd4];
	cvta.to.global.u64 	%rd76, %rd75;
	add.s64 	%rd77, %rd76, %rd67;
	ld.global.f64 	%fd44, [%rd77];
	add.f64 	%fd45, %fd44, %fd43;
	st.global.f64 	[%rd77], %fd45;
	ld.global.u64 	%rd78, [%rd1];
	cvta.to.global.u64 	%rd79, %rd78;
	add.s64 	%rd80, %rd79, %rd67;
	ld.global.f64 	%fd46, [%rd80+8];
	ld.global.u64 	%rd81, [%rd2];
	cvta.to.global.u64 	%rd82, %rd81;
	add.s64 	%rd83, %rd82, %rd67;
	ld.global.f64 	%fd47, [%rd83+8];
	sub.f64 	%fd48, %fd46, %fd47;
	ld.global.u64 	%rd84, [%rd3];
	cvta.to.global.u64 	%rd85, %rd84;
	add.s64 	%rd86, %rd85, %rd67;
	ld.global.f64 	%fd49, [%rd86+8];
	sub.f64 	%fd50, %fd49, %fd47;
	mul.f64 	%fd51, %fd50, 0d3FE0000000000000;
	fma.rn.f64 	%fd52, %fd48, 0d3FE0000000000000, %fd51;
	ld.global.u64 	%rd87, [%rd4];
	cvta.to.global.u64 	%rd88, %rd87;
	add.s64 	%rd89, %rd88, %rd67;
	ld.global.f64 	%fd53, [%rd89+8];
	add.f64 	%fd54, %fd53, %fd52;
	st.global.f64 	[%rd89+8], %fd54;
	add.s32 	%r18, %r18, 2;
$L__BB4_7:
	and.b32  	%r15, %r9, 1;
	setp.eq.b32 	%p6, %r15, 1;
	not.pred 	%p7, %p6;
	@%p7 bra 	$L__BB4_9;
	ld.global.u64 	%rd90, [%rd1];
	cvta.to.global.u64 	%rd91, %rd90;
	mul.wide.u32 	%rd92, %r18, 8;
	add.s64 	%rd93, %rd91, %rd92;
	ld.global.f64 	%fd55, [%rd93];
	ld.global.u64 	%rd94, [%rd2];
	cvta.to.global.u64 	%rd95, %rd94;
	add.s64 	%rd96, %rd95, %rd92;
	ld.global.f64 	%fd56, [%rd96];
	sub.f64 	%fd57, %fd55, %fd56;
	ld.global.u64 	%rd97, [%rd3];
	cvta.to.global.u64 	%rd98, %rd97;
	add.s64 	%rd99, %rd98, %rd92;
	ld.global.f64 	%fd58, [%rd99];
	sub.f64 	%fd59, %fd58, %fd56;
	mul.f64 	%fd60, %fd59, 0d3FE0000000000000;
	fma.rn.f64 	%fd61, %fd57, 0d3FE0000000000000, %fd60;
	ld.global.u64 	%rd100, [%rd4];
	cvta.to.global.u64 	%rd101, %rd100;
	add.s64 	%rd102, %rd101, %rd92;
	ld.global.f64 	%fd62, [%rd102];
	add.f64 	%fd63, %fd62, %fd61;
	st.global.f64 	[%rd102], %fd63;
$L__BB4_9:
	ret;

}
	// .globl	_Z19actualize_locationsPPdS0_S0_S_iiS0_S_
.visible .entry _Z19actualize_locationsPPdS0_S0_S_iiS0_S_(
	.param .u64 .ptr .align 1 _Z19actualize_locationsPPdS0_S0_S_iiS0_S__param_0,
	.param .u64 .ptr .align 1 _Z19actualize_locationsPPdS0_S0_S_iiS0_S__param_1,
	.param .u64 .ptr .align 1 _Z19actualize_locationsPPdS0_S0_S_iiS0_S__param_2,
	.param .u64 .ptr .align 1 _Z19actualize_locationsPPdS0_S0_S_iiS0_S__param_3,
	.param .u32 _Z19actualize_locationsPPdS0_S0_S_iiS0_S__param_4,
	.param .u32 _Z19actualize_locationsPPdS0_S0_S_iiS0_S__param_5,
	.param .u64 .ptr .align 1 _Z19actualize_locationsPPdS0_S0_S_iiS0_S__param_6,
	.param .u64 .ptr .align 1 _Z19actualize_locationsPPdS0_S0_S_iiS0_S__param_7
)
{
	.reg .pred 	%p<10>;
	.reg .b32 	%r<23>;
	.reg .b64 	%rd<105>;
	.reg .b64 	%fd<46>;

	ld.param.u64 	%rd5, [_Z19actualize_locationsPPdS0_S0_S_iiS0_S__param_0];
	ld.param.u64 	%rd6, [_Z19actualize_locationsPPdS0_S0_S_iiS0_S__param_1];
	ld.param.u32 	%r12, [_Z19actualize_locationsPPdS0_S0_S_iiS0_S__param_4];
	setp.lt.s32 	%p1, %r12, 1;
	@%p1 bra 	$L__BB5_12;
	cvta.to.global.u64 	%rd7, %rd6;
	cvta.to.global.u64 	%rd8, %rd5;
	mov.u32 	%r14, %tid.x;
	mov.u32 	%r15, %ntid.x;
	mov.u32 	%r16, %ctaid.x;
	mad.lo.s32 	%r17, %r16, %r15, %r14;
	mul.wide.s32 	%rd9, %r17, 8;
	add.s64 	%rd1, %rd7, %rd9;
	add.s64 	%rd2, %rd8, %rd9;
	and.b32  	%r1, %r12, 7;
	setp.lt.u32 	%p2, %r12, 8;
	mov.b32 	%r21, 0;
	@%p2 bra 	$L__BB5_4;
	and.b32  	%r21, %r12, 2147483640;
	neg.s32 	%r19, %r21;
	mov.b64 	%rd104, 0;
$L__BB5_3:
	.pragma "nounroll";
	ld.global.u64 	%rd11, [%rd1];
	cvta.to.global.u64 	%rd12, %rd11;
	add.s64 	%rd13, %rd12, %rd104;
	ld.global.f64 	%fd1, [%rd13];
	ld.global.u64 	%rd14, [%rd2];
	cvta.to.global.u64 	%rd15, %rd14;
	add.s64 	%rd16, %rd15, %rd104;
	ld.global.f64 	%fd2, [%rd16];
	add.f64 	%fd3, %fd1, %fd2;
	st.global.f64 	[%rd16], %fd3;
	ld.global.u64 	%rd17, [%rd1];
	cvta.to.global.u64 	%rd18, %rd17;
	add.s64 	%rd19, %rd18, %rd104;
	ld.global.f64 	%fd4, [%rd19+8];
	ld.global.u64 	%rd20, [%rd2];
	cvta.to.global.u64 	%rd21, %rd20;
	add.s64 	%rd22, %rd21, %rd104;
	ld.global.f64 	%fd5, [%rd22+8];
	add.f64 	%fd6, %fd4, %fd5;
	st.global.f64 	[%rd22+8], %fd6;
	ld.global.u64 	%rd23, [%rd1];
	cvta.to.global.u64 	%rd24, %rd23;
	add.s64 	%rd25, %rd24, %rd104;
	ld.global.f64 	%fd7, [%rd25+16];
	ld.global.u64 	%rd26, [%rd2];
	cvta.to.global.u64 	%rd27, %rd26;
	add.s64 	%rd28, %rd27, %rd104;
	ld.global.f64 	%fd8, [%rd28+16];
	add.f64 	%fd9, %fd7, %fd8;
	st.global.f64 	[%rd28+16], %fd9;
	ld.global.u64 	%rd29, [%rd1];
	cvta.to.global.u64 	%rd30, %rd29;
	add.s64 	%rd31, %rd30, %rd104;
	ld.global.f64 	%fd10, [%rd31+24];
	ld.global.u64 	%rd32, [%rd2];
	cvta.to.global.u64 	%rd33, %rd32;
	add.s64 	%rd34, %rd33, %rd104;
	ld.global.f64 	%fd11, [%rd34+24];
	add.f64 	%fd12, %fd10, %fd11;
	st.global.f64 	[%rd34+24], %fd12;
	ld.global.u64 	%rd35, [%rd1];
	cvta.to.global.u64 	%rd36, %rd35;
	add.s64 	%rd37, %rd36, %rd104;
	ld.global.f64 	%fd13, [%rd37+32];
	ld.global.u64 	%rd38, [%rd2];
	cvta.to.global.u64 	%rd39, %rd38;
	add.s64 	%rd40, %rd39, %rd104;
	ld.global.f64 	%fd14, [%rd40+32];
	add.f64 	%fd15, %fd13, %fd14;
	st.global.f64 	[%rd40+32], %fd15;
	ld.global.u64 	%rd41, [%rd1];
	cvta.to.global.u64 	%rd42, %rd41;
	add.s64 	%rd43, %rd42, %rd104;
	ld.global.f64 	%fd16, [%rd43+40];
	ld.global.u64 	%rd44, [%rd2];
	cvta.to.global.u64 	%rd45, %rd44;
	add.s64 	%rd46, %rd45, %rd104;
	ld.global.f64 	%fd17, [%rd46+40];
	add.f64 	%fd18, %fd16, %fd17;
	st.global.f64 	[%rd46+40], %fd18;
	ld.global.u64 	%rd47, [%rd1];
	cvta.to.global.u64 	%rd48, %rd47;
	add.s64 	%rd49, %rd48, %rd104;
	ld.global.f64 	%fd19, [%rd49+48];
	ld.global.u64 	%rd50, [%rd2];
	cvta.to.global.u64 	%rd51, %rd50;
	add.s64 	%rd52, %rd51, %rd104;
	ld.global.f64 	%fd20, [%rd52+48];
	add.f64 	%fd21, %fd19, %fd20;
	st.global.f64 	[%rd52+48], %fd21;
	ld.global.u64 	%rd53, [%rd1];
	cvta.to.global.u64 	%rd54, %rd53;
	add.s64 	%rd55, %rd54, %rd104;
	ld.global.f64 	%fd22, [%rd55+56];
	ld.global.u64 	%rd56, [%rd2];
	cvta.to.global.u64 	%rd57, %rd56;
	add.s64 	%rd58, %rd57, %rd104;
	ld.global.f64 	%fd23, [%rd58+56];
	add.f64 	%fd24, %fd22, %fd23;
	st.global.f64 	[%rd58+56], %fd24;
	add.s32 	%r19, %r19, 8;
	add.s64 	%rd104, %rd104, 64;
	setp.ne.s32 	%p3, %r19, 0;
	@%p3 bra 	$L__BB5_3;
$L__BB5_4:
	setp.eq.s32 	%p4, %r1, 0;
	@%p4 bra 	$L__BB5_12;
	and.b32  	%r7, %r12, 3;
	setp.lt.u32 	%p5, %r1, 4;
	@%p5 bra 	$L__BB5_7;
	ld.global.u64 	%rd59, [%rd1];
	cvta.to.global.u64 	%rd60, %rd59;
	mul.wide.u32 	%rd61, %r21, 8;
	add.s64 	%rd62, %rd60, %rd61;
	ld.global.f64 	%fd25, [%rd62];
	ld.global.u64 	%rd63, [%rd2];
	cvta.to.global.u64 	%rd64, %rd63;
	add.s64 	%rd65, %rd64, %rd61;
	ld.global.f64 	%fd26, [%rd65];
	add.f64 	%fd27, %fd25, %fd26;
	st.global.f64 	[%rd65], %fd27;
	ld.global.u64 	%rd66, [%rd1];
	cvta.to.global.u64 	%rd67, %rd66;
	add.s64 	%rd68, %rd67, %rd61;
	ld.global.f64 	%fd28, [%rd68+8];
	ld.global.u64 	%rd69, [%rd2];
	cvta.to.global.u64 	%rd70, %rd69;
	add.s64 	%rd71, %rd70, %rd61;
	ld.global.f64 	%fd29, [%rd71+8];
	add.f64 	%fd30, %fd28, %fd29;
	st.global.f64 	[%rd71+8], %fd30;
	ld.global.u64 	%rd72, [%rd1];
	cvta.to.global.u64 	%rd73, %rd72;
	add.s64 	%rd74, %rd73, %rd61;
	ld.global.f64 	%fd31, [%rd74+16];
	ld.global.u64 	%rd75, [%rd2];
	cvta.to.global.u64 	%rd76, %rd75;
	add.s64 	%rd77, %rd76, %rd61;
	ld.global.f64 	%fd32, [%rd77+16];
	add.f64 	%fd33, %fd31, %fd32;
	st.global.f64 	[%rd77+16], %fd33;
	ld.global.u64 	%rd78, [%rd1];
	cvta.to.global.u64 	%rd79, %rd78;
	add.s64 	%rd80, %rd79, %rd61;
	ld.global.f64 	%fd34, [%rd80+24];
	ld.global.u64 	%rd81, [%rd2];
	cvta.to.global.u64 	%rd82, %rd81;
	add.s64 	%rd83, %rd82, %rd61;
	ld.global.f64 	%fd35, [%rd83+24];
	add.f64 	%fd36, %fd34, %fd35;
	st.global.f64 	[%rd83+24], %fd36;
	add.s32 	%r21, %r21, 4;
$L__BB5_7:
	setp.eq.s32 	%p6, %r7, 0;
	@%p6 bra 	$L__BB5_12;
	setp.eq.s32 	%p7, %r7, 1;
	@%p7 bra 	$L__BB5_10;
	ld.global.u64 	%rd84, [%rd1];
	cvta.to.global.u64 	%rd85, %rd84;
	mul.wide.u32 	%rd86, %r21, 8;
	add.s64 	%rd87, %rd85, %rd86;
	ld.global.f64 	%fd37, [%rd87];
	ld.global.u64 	%rd88, [%rd2];
	cvta.to.global.u64 	%rd89, %rd88;
	add.s64 	%rd90, %rd89, %rd86;
	ld.global.f64 	%fd38, [%rd90];
	add.f64 	%fd39, %fd37, %fd38;
	st.global.f64 	[%rd90], %fd39;
	ld.global.u64 	%rd91, [%rd1];
	cvta.to.global.u64 	%rd92, %rd91;
	add.s64 	%rd93, %rd92, %rd86;
	ld.global.f64 	%fd40, [%rd93+8];
	ld.global.u64 	%rd94, [%rd2];
	cvta.to.global.u64 	%rd95, %rd94;
	add.s64 	%rd96, %rd95, %rd86;
	ld.global.f64 	%fd41, [%rd96+8];
	add.f64 	%fd42, %fd40, %fd41;
	st.global.f64 	[%rd96+8], %fd42;
	add.s32 	%r21, %r21, 2;
$L__BB5_10:
	and.b32  	%r18, %r12, 1;
	setp.eq.b32 	%p8, %r18, 1;
	not.pred 	%p9, %p8;
	@%p9 bra 	$L__BB5_12;
	ld.global.u64 	%rd97, [%rd1];
	cvta.to.global.u64 	%rd98, %rd97;
	mul.wide.u32 	%rd99, %r21, 8;
	add.s64 	%rd100, %rd98, %rd99;
	ld.global.f64 	%fd43, [%rd100];
	ld.global.u64 	%rd101, [%rd2];
	cvta.to.global.u64 	%rd102, %rd101;
	add.s64 	%rd103, %rd102, %rd99;
	ld.global.f64 	%fd44, [%rd103];
	add.f64 	%fd45, %fd43, %fd44;
	st.global.f64 	[%rd103], %fd45;
$L__BB5_12:
	ret;

}


// ===== COMPILED SASS (sm_100) =====

	.target	sm_100

	.elftype	@"ET_EXEC"


//--------------------- .note.nv.tkinfo           --------------------------
	.section	.note.nv.tkinfo,"",@"SHT_NOTE"
	.sectionflags	@"SHF_NOTE_NV_TKINFO"
	.tkinfo
        /*0018*/ 	.word	0x00000002
        /*0030*/ 	.string	""
        /*0030*/ 	.string	"ptxas"
        /*0030*/ 	.string	"Cuda compilation tools, release 13.0, V13.0.88"
        /*0030*/ 	.string	"Build cuda_13.0.r13.0/compiler.36424714_0"
        /*0030*/ 	.string	"-arch sm_100 -m 64 "



//--------------------- .note.nv.cuinfo           --------------------------
	.section	.note.nv.cuinfo,"",@"SHT_NOTE"
	.sectionflags	@"SHF_NOTE_NV_CUINFO"
        /*0018*/ 	.short	0x0002
        /*001a*/ 	.short	0x0064
        /*001c*/ 	.short	0x0082
	.zero		2


//--------------------- .nv.info                  --------------------------
	.section	.nv.info,"",@"SHT_CUDA_INFO"
	.align	4


	//----- nvinfo : EIATTR_REGCOUNT
	.align		4
        /*0000*/ 	.byte	0x04, 0x2f
        /*0002*/ 	.short	(.L_1 - .L_0)
	.align		4
.L_0:
        /*0004*/ 	.word	index@(_Z9addKernelPiPKiS1_)
        /*0008*/ 	.word	0x0000000c


	//----- nvinfo : EIATTR_FRAME_SIZE
	.align		4
.L_1:
        /*000c*/ 	.byte	0x04, 0x11
        /*000e*/ 	.short	(.L_3 - .L_2)
	.align		4
.L_2:
        /*0010*/ 	.word	index@(_Z9addKernelPiPKiS1_)
        /*0014*/ 	.word	0x00000000


	//----- nvinfo : EIATTR_REGCOUNT
	.align		4
.L_3:
        /*0018*/ 	.byte	0x04, 0x2f
        /*001a*/ 	.short	(.L_5 - .L_4)
	.align		4
.L_4:
        /*001c*/ 	.word	index@(_Z20initialize_particlesPPdS0_S0_S_iiS0_S_)
        /*0020*/ 	.word	0x00000020


	//----- nvinfo : EIATTR_FRAME_SIZE
	.align		4
.L_5:
        /*0024*/ 	.byte	0x04, 0x11
        /*0026*/ 	.short	(.L_7 - .L_6)
	.align		4
.L_6:
        /*0028*/ 	.word	index@(_Z20initialize_particlesPPdS0_S0_S_iiS0_S_)
        /*002c*/ 	.word	0x00000000


	//----- nvinfo : EIATTR_REGCOUNT
	.align		4
.L_7:
        /*0030*/ 	.byte	0x04, 0x2f
        /*0032*/ 	.short	(.L_9 - .L_8)
	.align		4
.L_8:
        /*0034*/ 	.word	index@(_Z16compute_functionPPdS0_S0_S_iiS0_S_)
        /*0038*/ 	.word	0x0000001e


	//----- nvinfo : EIATTR_FRAME_SIZE
	.align		4
.L_9:
        /*003c*/ 	.byte	0x04, 0x11
        /*003e*/ 	.short	(.L_11 - .L_10)
	.align		4
.L_10:
        /*0040*/ 	.word	index@(_Z16compute_functionPPdS0_S0_S_iiS0_S_)
        /*0044*/ 	.word	0x00000000


	//----- nvinfo : EIATTR_REGCOUNT
	.align		4
.L_11:
        /*0048*/ 	.byte	0x04, 0x2f
        /*004a*/ 	.short	(.L_13 - .L_12)
	.align		4
.L_12:
        /*004c*/ 	.word	index@(_Z15actualize_bestsPPdS0_S0_S_iiS0_S_)
        /*0050*/ 	.word	0x00000018


	//----- nvinfo : EIATTR_FRAME_SIZE
	.align		4
.L_13:
        /*0054*/ 	.byte	0x04, 0x11
        /*0056*/ 	.short	(.L_15 - .L_14)
	.align		4
.L_14:
        /*0058*/ 	.word	index@(_Z15actualize_bestsPPdS0_S0_S_iiS0_S_)
        /*005c*/ 	.word	0x00000000


	//----- nvinfo : EIATTR_REGCOUNT
	.align		4
.L_15:
        /*0060*/ 	.byte	0x04, 0x2f
        /*0062*/ 	.short	(.L_17 - .L_16)
	.align		4
.L_16:
        /*0064*/ 	.word	index@(_Z18compute_velocitiesPPdS0_S0_S_iiS0_S_)
        /*0068*/ 	.word	0x00000020


	//----- nvinfo : EIATTR_FRAME_SIZE
	.align		4
.L_17:
        /*006c*/ 	.byte	0x04, 0x11
        /*006e*/ 	.short	(.L_19 - .L_18)
	.align		4
.L_18:
        /*0070*/ 	.word	index@(_Z18compute_velocitiesPPdS0_S0_S_iiS0_S_)
        /*0074*/ 	.word	0x00000000


	//----- nvinfo : EIATTR_REGCOUNT
	.align		4
.L_19:
        /*0078*/ 	.byte	0x04, 0x2f
        /*007a*/ 	.short	(.L_21 - .L_20)
	.align		4
.L_20:
        /*007c*/ 	.word	index@(_Z19actualize_locationsPPdS0_S0_S_iiS0_S_)
        /*0080*/ 	.word	0x0000001a


	//----- nvinfo : EIATTR_FRAME_SIZE
	.align		4
.L_21:
        /*0084*/ 	.byte	0x04, 0x11
        /*0086*/ 	.short	(.L_23 - .L_22)
	.align		4
.L_22:
        /*0088*/ 	.word	index@(_Z19actualize_locationsPPdS0_S0_S_iiS0_S_)
        /*008c*/ 	.word	0x00000000


	//----- nvinfo : EIATTR_MIN_STACK_SIZE
	.align		4
.L_23:
        /*0090*/ 	.byte	0x04, 0x12
        /*0092*/ 	.short	(.L_25 - .L_24)
	.align		4
.L_24:
        /*0094*/ 	.word	index@(_Z19actualize_locationsPPdS0_S0_S_iiS0_S_)
        /*0098*/ 	.word	0x00000000


	//----- nvinfo : EIATTR_MIN_STACK_SIZE
	.align		4
.L_25:
        /*009c*/ 	.byte	0x04, 0x12
        /*009e*/ 	.short	(.L_27 - .L_26)
	.align		4
.L_26:
        /*00a0*/ 	.word	index@(_Z18compute_velocitiesPPdS0_S0_S_iiS0_S_)
        /*00a4*/ 	.word	0x00000000


	//----- nvinfo : EIATTR_MIN_STACK_SIZE
	.align		4
.L_27:
        /*00a8*/ 	.byte	0x04, 0x12
        /*00aa*/ 	.short	(.L_29 - .L_28)
	.align		4
.L_28:
        /*00ac*/ 	.word	index@(_Z15actualize_bestsPPdS0_S0_S_iiS0_S_)
        /*00b0*/ 	.word	0x00000000


	//----- nvinfo : EIATTR_MIN_STACK_SIZE
	.align		4
.L_29:
        /*00b4*/ 	.byte	0x04, 0x12
        /*00b6*/ 	.short	(.L_31 - .L_30)
	.align		4
.L_30:
        /*00b8*/ 	.word	index@(_Z16compute_functionPPdS0_S0_S_iiS0_S_)
        /*00bc*/ 	.word	0x00000000


	//----- nvinfo : EIATTR_MIN_STACK_SIZE
	.align		4
.L_31:
        /*00c0*/ 	.byte	0x04, 0x12
        /*00c2*/ 	.short	(.L_33 - .L_32)
	.align		4
.L_32:
        /*00c4*/ 	.word	index@(_Z20initialize_particlesPPdS0_S0_S_iiS0_S_)
        /*00c8*/ 	.word	0x00000000


	//----- nvinfo : EIATTR_MIN_STACK_SIZE
	.align		4
.L_33:
        /*00cc*/ 	.byte	0x04, 0x12
        /*00ce*/ 	.short	(.L_35 - .L_34)
	.align		4
.L_34:
        /*00d0*/ 	.word	index@(_Z9addKernelPiPKiS1_)
        /*00d4*/ 	.word	0x00000000
.L_35:


//--------------------- .nv.compat                --------------------------
	.section	.nv.compat,"",@"SHT_CUDA_COMPAT_INFO"
	.align	4
        /*0000*/ 	.byte	0x02, 0x09, 0x00, 0x00, 0x02, 0x02, 0x01, 0x00, 0x02, 0x05, 0x05, 0x00, 0x03, 0x07, 0x01, 0x01
        /*0010*/ 	.byte	0x02, 0x03, 0x00, 0x00, 0x02, 0x06, 0x01, 0x00, 0x04, 0x0b, 0x08, 0x00, 0x01, 0x00, 0x00, 0x00
        /*0020*/ 	.byte	0x00, 0x00, 0x00, 0x00


//--------------------- .nv.info._Z19actualize_locationsPPdS0_S0_S_iiS0_S_ --------------------------
	.section	.nv.info._Z19actualize_locationsPPdS0_S0_S_iiS0_S_,"",@"SHT_CUDA_INFO"
	.sectionflags	@""
	.align	4


	//----- nvinfo : EIATTR_CUDA_API_VERSION
	.align		4
        /*0000*/ 	.byte	0x04, 0x37
        /*0002*/ 	.short	(.L_37 - .L_36)
.L_36:
        /*0004*/ 	.word	0x00000082


	//----- nvinfo : EIATTR_KPARAM_INFO
	.align		4
.L_37:
        /*0008*/ 	.byte	0x04, 0x17
        /*000a*/ 	.short	(.L_39 - .L_38)
.L_38:
        /*000c*/ 	.word	0x00000000
        /*0010*/ 	.short	0x0007
        /*0012*/ 	.short	0x0030
        /*0014*/ 	.byte	0x00, 0xf5, 0x21, 0x00


	//----- nvinfo : EIATTR_KPARAM_INFO
	.align		4
.L_39:
        /*0018*/ 	.byte	0x04, 0x17
        /*001a*/ 	.short	(.L_41 - .L_40)
.L_40:
        /*001c*/ 	.word	0x00000000
        /*0020*/ 	.short	0x0006
        /*0022*/ 	.short	0x0028
        /*0024*/ 	.byte	0x00, 0xf5, 0x21, 0x00


	//----- nvinfo : EIATTR_KPARAM_INFO
	.align		4
.L_41:
        /*0028*/ 	.byte	0x04, 0x17
        /*002a*/ 	.short	(.L_43 - .L_42)
.L_42:
        /*002c*/ 	.word	0x00000000
        /*0030*/ 	.short	0x0005
        /*0032*/ 	.short	0x0024
        /*0034*/ 	.byte	0x00, 0xf0, 0x11, 0x00


	//----- nvinfo : EIATTR_KPARAM_INFO
	.align		4
.L_43:
        /*0038*/ 	.byte	0x04, 0x17
        /*003a*/ 	.short	(.L_45 - .L_44)
.L_44:
        /*003c*/ 	.word	0x00000000
        /*0040*/ 	.short	0x0004
        /*0042*/ 	.short	0x0020
        /*0044*/ 	.byte	0x00, 0xf0, 0x11, 0x00


	//----- nvinfo : EIATTR_KPARAM_INFO
	.align		4
.L_45:
        /*0048*/ 	.byte	0x04, 0x17
        /*004a*/ 	.short	(.L_47 - .L_46)
.L_46:
        /*004c*/ 	.word	0x00000000
        /*0050*/ 	.short	0x0003
        /*0052*/ 	.short	0x0018
        /*0054*/ 	.byte	0x00, 0xf5, 0x21, 0x00


	//----- nvinfo : EIATTR_KPARAM_INFO
	.align		4
.L_47:
        /*0058*/ 	.byte	0x04, 0x17
        /*005a*/ 	.short	(.L_49 - .L_48)
.L_48:
        /*005c*/ 	.word	0x00000000
        /*0060*/ 	.short	0x0002
        /*0062*/ 	.short	0x0010
        /*0064*/ 	.byte	0x00, 0xf5, 0x21, 0x00


	//----- nvinfo : EIATTR_KPARAM_INFO
	.align		4
.L_49:
        /*0068*/ 	.byte	0x04, 0x17
        /*006a*/ 	.short	(.L_51 - .L_50)
.L_50:
        /*006c*/ 	.word	0x00000000
        /*0070*/ 	.short	0x0001
        /*0072*/ 	.short	0x0008
        /*0074*/ 	.byte	0x00, 0xf5, 0x21, 0x00


	//----- nvinfo : EIATTR_KPARAM_INFO
	.align		4
.L_51:
        /*0078*/ 	.byte	0x04, 0x17
        /*007a*/ 	.short	(.L_53 - .L_52)
.L_52:
        /*007c*/ 	.word	0x00000000
        /*0080*/ 	.short	0x0000
        /*0082*/ 	.short	0x0000
        /*0084*/ 	.byte	0x00, 0xf5, 0x21, 0x00


	//----- nvinfo : EIATTR_SPARSE_MMA_MASK
	.align		4
.L_53:
        /*0088*/ 	.byte	0x03, 0x50
        /*008a*/ 	.short	0x0000


	//----- nvinfo : EIATTR_MAXREG_COUNT
	.align		4
        /*008c*/ 	.byte	0x03, 0x1b
        /*008e*/ 	.short	0x00ff


	//----- nvinfo : EIATTR_MERCURY_ISA_VERSION
	.align		4
        /*0090*/ 	.byte	0x03, 0x5f
        /*0092*/ 	.short	0x0101


	//----- nvinfo : EIATTR_VRC_CTA_INIT_COUNT
	.align		4
        /*0094*/ 	.byte	0x02, 0x4a
	.zero		1
	.zero		1


	//----- nvinfo : EIATTR_EXIT_INSTR_OFFSETS
	.align		4
        /*0098*/ 	.byte	0x04, 0x1c
        /*009a*/ 	.short	(.L_55 - .L_54)


	//   ....[0]....
.L_54:
        /*009c*/ 	.word	0x00000030


	//   ....[1]....
        /*00a0*/ 	.word	0x000006b0


	//   ....[2]....
        /*00a4*/ 	.word	0x00000910


	//   ....[3]....
        /*00a8*/ 	.word	0x00000a70


	//   ....[4]....
        /*00ac*/ 	.word	0x00000b00


	//----- nvinfo : EIATTR_CBANK_PARAM_SIZE
	.align		4
.L_55:
        /*00b0*/ 	.byte	0x03, 0x19
        /*00b2*/ 	.short	0x0038


	//----- nvinfo : EIATTR_PARAM_CBANK
	.align		4
        /*00b4*/ 	.byte	0x04, 0x0a
        /*00b6*/ 	.short	(.L_57 - .L_56)
	.align		4
.L_56:
        /*00b8*/ 	.word	index@(.nv.constant0._Z19actualize_locationsPPdS0_S0_S_iiS0_S_)
        /*00bc*/ 	.short	0x0380
        /*00be*/ 	.short	0x0038


	//----- nvinfo : EIATTR_SW_WAR
	.align		4
.L_57:
        /*00c0*/ 	.byte	0x04, 0x36
        /*00c2*/ 	.short	(.L_59 - .L_58)
.L_58:
        /*00c4*/ 	.word	0x00000008
.L_59:


//--------------------- .nv.info._Z18compute_velocitiesPPdS0_S0_S_iiS0_S_ --------------------------
	.section	.nv.info._Z18compute_velocitiesPPdS0_S0_S_iiS0_S_,"",@"SHT_CUDA_INFO"
	.sectionflags	@""
	.align	4


	//----- nvinfo : EIATTR_CUDA_API_VERSION
	.align		4
        /*0000*/ 	.byte	0x04, 0x37
        /*0002*/ 	.short	(.L_61 - .L_60)
.L_60:
        /*0004*/ 	.word	0x00000082


	//----- nvinfo : EIATTR_KPARAM_INFO
	.align		4
.L_61:
        /*0008*/ 	.byte	0x04, 0x17
        /*000a*/ 	.short	(.L_63 - .L_62)
.L_62:
        /*000c*/ 	.word	0x00000000
        /*0010*/ 	.short	0x0007
        /*0012*/ 	.short	0x0030
        /*0014*/ 	.byte	0x00, 0xf5, 0x21, 0x00


	//----- nvinfo : EIATTR_KPARAM_INFO
	.align		4
.L_63:
        /*0018*/ 	.byte	0x04, 0x17
        /*001a*/ 	.short	(.L_65 - .L_64)
.L_64:
        /*001c*/ 	.word	0x00000000
        /*0020*/ 	.short	0x0006
        /*0022*/ 	.short	0x0028
        /*0024*/ 	.byte	0x00, 0xf5, 0x21, 0x00


	//----- nvinfo : EIATTR_KPARAM_INFO
	.align		4
.L_65:
        /*0028*/ 	.byte	0x04, 0x17
        /*002a*/ 	.short	(.L_67 - .L_66)
.L_66:
        /*002c*/ 	.word	0x00000000
        /*0030*/ 	.short	0x0005
        /*0032*/ 	.short	0x0024
        /*0034*/ 	.byte	0x00, 0xf0, 0x11, 0x00


	//----- nvinfo : EIATTR_KPARAM_INFO
	.align		4
.L_67:
        /*0038*/ 	.byte	0x04, 0x17
        /*003a*/ 	.short	(.L_69 - .L_68)
.L_68:
        /*003c*/ 	.word	0x00000000
        /*0040*/ 	.short	0x0004
        /*0042*/ 	.short	0x0020
        /*0044*/ 	.byte	0x00, 0xf0, 0x11, 0x00


	//----- nvinfo : EIATTR_KPARAM_INFO
	.align		4
.L_69:
        /*0048*/ 	.byte	0x04, 0x17
        /*004a*/ 	.short	(.L_71 - .L_70)
.L_70:
        /*004c*/ 	.word	0x00000000
        /*0050*/ 	.short	0x0003
        /*0052*/ 	.short	0x0018
        /*0054*/ 	.byte	0x00, 0xf5, 0x21, 0x00


	//----- nvinfo : EIATTR_KPARAM_INFO
	.align		4
.L_71:
        /*0058*/ 	.byte	0x04, 0x17
        /*005a*/ 	.short	(.L_73 - .L_72)
.L_72:
        /*005c*/ 	.word	0x00000000
        /*0060*/ 	.short	0x0002
        /*0062*/ 	.short	0x0010
        /*0064*/ 	.byte	0x00, 0xf5, 0x21, 0x00


	//----- nvinfo : EIATTR_KPARAM_INFO
	.align		4
.L_73:
        /*0068*/ 	.byte	0x04, 0x17
        /*006a*/ 	.short	(.L_75 - .L_74)
.L_74:
        /*006c*/ 	.word	0x00000000
        /*0070*/ 	.short	0x0001
        /*0072*/ 	.short	0x0008
        /*0074*/ 	.byte	0x00, 0xf5, 0x21, 0x00


	//----- nvinfo : EIATTR_KPARAM_INFO
	.align		4
.L_75:
        /*0078*/ 	.byte	0x04, 0x17
        /*007a*/ 	.short	(.L_77 - .L_76)
.L_76:
        /*007c*/ 	.word	0x00000000
        /*0080*/ 	.short	0x0000
        /*0082*/ 	.short	0x0000
        /*0084*/ 	.byte	0x00, 0xf5, 0x21, 0x00


	//----- nvinfo : EIATTR_SPARSE_MMA_MASK
	.align		4
.L_77:
        /*0088*/ 	.byte	0x03, 0x50
        /*008a*/ 	.short	0x0000


	//----- nvinfo : EIATTR_MAXREG_COUNT
	.align		4
        /*008c*/ 	.byte	0x03, 0x1b
        /*008e*/ 	.short	0x00ff


	//----- nvinfo : EIATTR_MERCURY_ISA_VERSION
	.align		4
        /*0090*/ 	.byte	0x03, 0x5f
        /*0092*/ 	.short	0x0101


	//----- nvinfo : EIATTR_VRC_CTA_INIT_COUNT
	.align		4
        /*0094*/ 	.byte	0x02, 0x4a
	.zero		1
	.zero		1


	//----- nvinfo : EIATTR_EXIT_INSTR_OFFSETS
	.align		4
        /*0098*/ 	.byte	0x04, 0x1c
        /*009a*/ 	.short	(.L_79 - .L_78)


	//   ....[0]....
.L_78:
        /*009c*/ 	.word	0x00000030


	//   ....[1]....
        /*00a0*/ 	.word	0x00000770


	//   ....[2]....
        /*00a4*/ 	.word	0x00000a10


	//   ....[3]....
        /*00a8*/ 	.word	0x00000b40


	//----- nvinfo : EIATTR_CBANK_PARAM_SIZE
	.align		4
.L_79:
        /*00ac*/ 	.byte	0x03, 0x19
        /*00ae*/ 	.short	0x0038


	//----- nvinfo : EIATTR_PARAM_CBANK
	.align		4
        /*00b0*/ 	.byte	0x04, 0x0a
        /*00b2*/ 	.short	(.L_81 - .L_80)
	.align		4
.L_80:
        /*00b4*/ 	.word	index@(.nv.constant0._Z18compute_velocitiesPPdS0_S0_S_iiS0_S_)
        /*00b8*/ 	.short	0x0380
        /*00ba*/ 	.short	0x0038


	//----- nvinfo : EIATTR_SW_WAR
	.align		4
.L_81:
        /*00bc*/ 	.byte	0x04, 0x36
        /*00be*/ 	.short	(.L_83 - .L_82)
.L_82:
        /*00c0*/ 	.word	0x00000008
.L_83:


//--------------------- .nv.info._Z15actualize_bestsPPdS0_S0_S_iiS0_S_ --------------------------
	.section	.nv.info._Z15actualize_bestsPPdS0_S0_S_iiS0_S_,"",@"SHT_CUDA_INFO"
	.sectionflags	@""
	.align	4


	//----- nvinfo : EIATTR_CUDA_API_VERSION
	.align		4
        /*0000*/ 	.byte	0x04, 0x37
        /*0002*/ 	.short	(.L_85 - .L_84)
.L_84:
        /*0004*/ 	.word	0x00000082


	//----- nvinfo : EIATTR_KPARAM_INFO
	.align		4
.L_85:
        /*0008*/ 	.byte	0x04, 0x17
        /*000a*/ 	.short	(.L_87 - .L_86)
.L_86:
        /*000c*/ 	.word	0x00000000
        /*0010*/ 	.short	0x0007
        /*0012*/ 	.short	0x0030
        /*0014*/ 	.byte	0x00, 0xf5, 0x21, 0x00


	//----- nvinfo : EIATTR_KPARAM_INFO
	.align		4
.L_87:
        /*0018*/ 	.byte	0x04, 0x17
        /*001a*/ 	.short	(.L_89 - .L_88)
.L_88:
        /*001c*/ 	.word	0x00000000
        /*0020*/ 	.short	0x0006
        /*0022*/ 	.short	0x0028
        /*0024*/ 	.byte	0x00, 0xf5, 0x21, 0x00


	//----- nvinfo : EIATTR_KPARAM_INFO
	.align		4
.L_89:
        /*0028*/ 	.byte	0x04, 0x17
        /*002a*/ 	.short	(.L_91 - .L_90)
.L_90:
        /*002c*/ 	.word	0x00000000
        /*0030*/ 	.short	0x0005
        /*0032*/ 	.short	0x0024
        /*0034*/ 	.byte	0x00, 0xf0, 0x11, 0x00


	//----- nvinfo : EIATTR_KPARAM_INFO
	.align		4
.L_91:
        /*0038*/ 	.byte	0x04, 0x17
        /*003a*/ 	.short	(.L_93 - .L_92)
.L_92:
        /*003c*/ 	.word	0x00000000
        /*0040*/ 	.short	0x0004
        /*0042*/ 	.short	0x0020
        /*0044*/ 	.byte	0x00, 0xf0, 0x11, 0x00


	//----- nvinfo : EIATTR_KPARAM_INFO
	.align		4
.L_93:
        /*0048*/ 	.byte	0x04, 0x17
        /*004a*/ 	.short	(.L_95 - .L_94)
.L_94:
        /*004c*/ 	.word	0x00000000
        /*0050*/ 	.short	0x0003
        /*0052*/ 	.short	0x0018
        /*0054*/ 	.byte	0x00, 0xf5, 0x21, 0x00


	//----- nvinfo : EIATTR_KPARAM_INFO
	.align		4
.L_95:
        /*0058*/ 	.byte	0x04, 0x17
        /*005a*/ 	.short	(.L_97 - .L_96)
.L_96:
        /*005c*/ 	.word	0x00000000
        /*0060*/ 	.short	0x0002
        /*0062*/ 	.short	0x0010
        /*0064*/ 	.byte	0x00, 0xf5, 0x21, 0x00


	//----- nvinfo : EIATTR_KPARAM_INFO
	.align		4
.L_97:
        /*0068*/ 	.byte	0x04, 0x17
        /*006a*/ 	.short	(.L_99 - .L_98)
.L_98:
        /*006c*/ 	.word	0x00000000
        /*0070*/ 	.short	0x0001
        /*0072*/ 	.short	0x0008
        /*0074*/ 	.byte	0x00, 0xf5, 0x21, 0x00


	//----- nvinfo : EIATTR_KPARAM_INFO
	.align		4
.L_99:
        /*0078*/ 	.byte	0x04, 0x17
        /*007a*/ 	.short	(.L_101 - .L_100)
.L_100:
        /*007c*/ 	.word	0x00000000
        /*0080*/ 	.short	0x0000
        /*0082*/ 	.short	0x0000
        /*0084*/ 	.byte	0x00, 0xf5, 0x21, 0x00


	//----- nvinfo : EIATTR_SPARSE_MMA_MASK
	.align		4
.L_101:
        /*0088*/ 	.byte	0x03, 0x50
        /*008a*/ 	.short	0x0000


	//----- nvinfo : EIATTR_MAXREG_COUNT
	.align		4
        /*008c*/ 	.byte	0x03, 0x1b
        /*008e*/ 	.short	0x00ff


	//----- nvinfo : EIATTR_EXTERNS
	.align		4
        /*0090*/ 	.byte	0x04, 0x0f
        /*0092*/ 	.short	(.L_103 - .L_102)


	//   ....[0]....
	.align		4
.L_102:
        /*0094*/ 	.word	index@(malloc)


	//----- nvinfo : EIATTR_MERCURY_ISA_VERSION
	.align		4
.L_103:
        /*0098*/ 	.byte	0x03, 0x5f
        /*009a*/ 	.short	0x0101


	//----- nvinfo : EIATTR_VRC_CTA_INIT_COUNT
	.align		4
        /*009c*/ 	.byte	0x02, 0x4a
	.zero		1
	.zero		1


	//----- nvinfo : EIATTR_SYSCALL_OFFSETS
	.align		4
        /*00a0*/ 	.byte	0x04, 0x46
        /*00a2*/ 	.short	(.L_105 - .L_104)


	//   ....[0]....
.L_104:
        /*00a4*/ 	.word	0x000000b0


	//----- nvinfo : EIATTR_EXIT_INSTR_OFFSETS
	.align		4
.L_105:
        /*00a8*/ 	.byte	0x04, 0x1c
        /*00aa*/ 	.short	(.L_107 - .L_106)


	//   ....[0]....
.L_106:
        /*00ac*/ 	.word	0x000000c0


	//----- nvinfo : EIATTR_CBANK_PARAM_SIZE
	.align		4
.L_107:
        /*00b0*/ 	.byte	0x03, 0x19
        /*00b2*/ 	.short	0x0038


	//----- nvinfo : EIATTR_PARAM_CBANK
	.align		4
        /*00b4*/ 	.byte	0x04, 0x0a
        /*00b6*/ 	.short	(.L_109 - .L_108)
	.align		4
.L_108:
        /*00b8*/ 	.word	index@(.nv.constant0._Z15actualize_bestsPPdS0_S0_S_iiS0_S_)
        /*00bc*/ 	.short	0x0380
        /*00be*/ 	.short	0x0038


	//----- nvinfo : EIATTR_SW_WAR
	.align		4
.L_109:
        /*00c0*/ 	.byte	0x04, 0x36
        /*00c2*/ 	.short	(.L_111 - .L_110)
.L_110:
        /*00c4*/ 	.word	0x00000008
.L_111:


//--------------------- .nv.info._Z16compute_functionPPdS0_S0_S_iiS0_S_ --------------------------
	.section	.nv.info._Z16compute_functionPPdS0_S0_S_iiS0_S_,"",@"SHT_CUDA_INFO"
	.sectionflags	@""
	.align	4


	//----- nvinfo : EIATTR_CUDA_API_VERSION
	.align		4
        /*0000*/ 	.byte	0x04, 0x37
        /*0002*/ 	.short	(.L_113 - .L_112)
.L_112:
        /*0004*/ 	.word	0x00000082


	//----- nvinfo : EIATTR_KPARAM_INFO
	.align		4
.L_113:
        /*0008*/ 	.byte	0x04, 0x17
        /*000a*/ 	.short	(.L_115 - .L_114)
.L_114:
        /*000c*/ 	.word	0x00000000
        /*0010*/ 	.short	0x0007
        /*0012*/ 	.short	0x0030
        /*0014*/ 	.byte	0x00, 0xf5, 0x21, 0x00


	//----- nvinfo : EIATTR_KPARAM_INFO
	.align		4
.L_115:
        /*0018*/ 	.byte	0x04, 0x17
        /*001a*/ 	.short	(.L_117 - .L_116)
.L_116:
        /*001c*/ 	.word	0x00000000
        /*0020*/ 	.short	0x0006
        /*0022*/ 	.short	0x0028
        /*0024*/ 	.byte	0x00, 0xf5, 0x21, 0x00


	//----- nvinfo : EIATTR_KPARAM_INFO
	.align		4
.L_117:
        /*0028*/ 	.byte	0x04, 0x17
        /*002a*/ 	.short	(.L_119 - .L_118)
.L_118:
        /*002c*/ 	.word	0x00000000
        /*0030*/ 	.short	0x0005
        /*0032*/ 	.short	0x0024
        /*0034*/ 	.byte	0x00, 0xf0, 0x11, 0x00


	//----- nvinfo : EIATTR_KPARAM_INFO
	.align		4
.L_119:
        /*0038*/ 	.byte	0x04, 0x17
        /*003a*/ 	.short	(.L_121 - .L_120)
.L_120:
        /*003c*/ 	.word	0x00000000
        /*0040*/ 	.short	0x0004
        /*0042*/ 	.short	0x0020
        /*0044*/ 	.byte	0x00, 0xf0, 0x11, 0x00


	//----- nvinfo : EIATTR_KPARAM_INFO
	.align		4
.L_121:
        /*0048*/ 	.byte	0x04, 0x17
        /*004a*/ 	.short	(.L_123 - .L_122)
.L_122:
        /*004c*/ 	.word	0x00000000
        /*0050*/ 	.short	0x0003
        /*0052*/ 	.short	0x0018
        /*0054*/ 	.byte	0x00, 0xf5, 0x21, 0x00


	//----- nvinfo : EIATTR_KPARAM_INFO
	.align		4
.L_123:
        /*0058*/ 	.byte	0x04, 0x17
        /*005a*/ 	.short	(.L_125 - .L_124)
.L_124:
        /*005c*/ 	.word	0x00000000
        /*0060*/ 	.short	0x0002
        /*0062*/ 	.short	0x0010
        /*0064*/ 	.byte	0x00, 0xf5, 0x21, 0x00


	//----- nvinfo : EIATTR_KPARAM_INFO
	.align		4
.L_125:
        /*0068*/ 	.byte	0x04, 0x17
        /*006a*/ 	.short	(.L_127 - .L_126)
.L_126:
        /*006c*/ 	.word	0x00000000
        /*0070*/ 	.short	0x0001
        /*0072*/ 	.short	0x0008
        /*0074*/ 	.byte	0x00, 0xf5, 0x21, 0x00


	//----- nvinfo : EIATTR_KPARAM_INFO
	.align		4
.L_127:
        /*0078*/ 	.byte	0x04, 0x17
        /*007a*/ 	.short	(.L_129 - .L_128)
.L_128:
        /*007c*/ 	.word	0x00000000
        /*0080*/ 	.short	0x0000
        /*0082*/ 	.short	0x0000
        /*0084*/ 	.byte	0x00, 0xf5, 0x21, 0x00


	//----- nvinfo : EIATTR_SPARSE_MMA_MASK
	.align		4
.L_129:
        /*0088*/ 	.byte	0x03, 0x50
        /*008a*/ 	.short	0x0000


	//----- nvinfo : EIATTR_MAXREG_COUNT
	.align		4
        /*008c*/ 	.byte	0x03, 0x1b
        /*008e*/ 	.short	0x00ff


	//----- nvinfo : EIATTR_MERCURY_ISA_VERSION
	.align		4
        /*0090*/ 	.byte	0x03, 0x5f
        /*0092*/ 	.short	0x0101


	//----- nvinfo : EIATTR_VRC_CTA_INIT_COUNT
	.align		4
        /*0094*/ 	.byte	0x02, 0x4a
	.zero		1
	.zero		1


	//----- nvinfo : EIATTR_EXIT_INSTR_OFFSETS
	.align		4
        /*0098*/ 	.byte	0x04, 0x1c
        /*009a*/ 	.short	(.L_131 - .L_130)


	//   ....[0]....
.L_130:
        /*009c*/ 	.word	0x00000740


	//   ....[1]....
        /*00a0*/ 	.word	0x000007a0


	//----- nvinfo : EIATTR_CBANK_PARAM_SIZE
	.align		4
.L_131:
        /*00a4*/ 	.byte	0x03, 0x19
        /*00a6*/ 	.short	0x0038


	//----- nvinfo : EIATTR_PARAM_CBANK
	.align		4
        /*00a8*/ 	.byte	0x04, 0x0a
        /*00aa*/ 	.short	(.L_133 - .L_132)
	.align		4
.L_132:
        /*00ac*/ 	.word	index@(.nv.constant0._Z16compute_functionPPdS0_S0_S_iiS0_S_)
        /*00b0*/ 	.short	0x0380
        /*00b2*/ 	.short	0x0038


	//----- nvinfo : EIATTR_SW_WAR
	.align		4
.L_133:
        /*00b4*/ 	.byte	0x04, 0x36
        /*00b6*/ 	.short	(.L_135 - .L_134)
.L_134:
        /*00b8*/ 	.word	0x00000008
.L_135:


//--------------------- .nv.info._Z20initialize_particlesPPdS0_S0_S_iiS0_S_ --------------------------
	.section	.nv.info._Z20initialize_particlesPPdS0_S0_S_iiS0_S_,"",@"SHT_CUDA_INFO"
	.sectionflags	@""
	.align	4


	//----- nvinfo : EIATTR_CUDA_API_VERSION
	.align		4
        /*0000*/ 	.byte	0x04, 0x37
        /*0002*/ 	.short	(.L_137 - .L_136)
.L_136:
        /*0004*/ 	.word	0x00000082


	//----- nvinfo : EIATTR_KPARAM_INFO
	.align		4
.L_137:
        /*0008*/ 	.byte	0x04, 0x17
        /*000a*/ 	.short	(.L_139 - .L_138)
.L_138:
        /*000c*/ 	.word	0x00000000
        /*0010*/ 	.short	0x0007
        /*0012*/ 	.short	0x0030
        /*0014*/ 	.byte	0x00, 0xf5, 0x21, 0x00


	//----- nvinfo : EIATTR_KPARAM_INFO
	.align		4
.L_139:
        /*0018*/ 	.byte	0x04, 0x17
        /*001a*/ 	.short	(.L_141 - .L_140)
.L_140:
        /*001c*/ 	.word	0x00000000
        /*0020*/ 	.short	0x0006
        /*0022*/ 	.short	0x0028
        /*0024*/ 	.byte	0x00, 0xf5, 0x21, 0x00


	//----- nvinfo : EIATTR_KPARAM_INFO
	.align		4
.L_141:
        /*0028*/ 	.byte	0x04, 0x17
        /*002a*/ 	.short	(.L_143 - .L_142)
.L_142:
        /*002c*/ 	.word	0x00000000
        /*0030*/ 	.short	0x0005
        /*0032*/ 	.short	0x0024
        /*0034*/ 	.byte	0x00, 0xf0, 0x11, 0x00


	//----- nvinfo : EIATTR_KPARAM_INFO
	.align		4
.L_143:
        /*0038*/ 	.byte	0x04, 0x17
        /*003a*/ 	.short	(.L_145 - .L_144)
.L_144:
        /*003c*/ 	.word	0x00000000
        /*0040*/ 	.short	0x0004
        /*0042*/ 	.short	0x0020
        /*0044*/ 	.byte	0x00, 0xf0, 0x11, 0x00


	//----- nvinfo : EIATTR_KPARAM_INFO
	.align		4
.L_145:
        /*0048*/ 	.byte	0x04, 0x17
        /*004a*/ 	.short	(.L_147 - .L_146)
.L_146:
        /*004c*/ 	.word	0x00000000
        /*0050*/ 	.short	0x0003
        /*0052*/ 	.short	0x0018
        /*0054*/ 	.byte	0x00, 0xf5, 0x21, 0x00


	//----- nvinfo : EIATTR_KPARAM_INFO
	.align		4
.L_147:
        /*0058*/ 	.byte	0x04, 0x17
        /*005a*/ 	.short	(.L_149 - .L_148)
.L_148:
        /*005c*/ 	.word	0x00000000
        /*0060*/ 	.short	0x0002
        /*0062*/ 	.short	0x0010
        /*0064*/ 	.byte	0x00, 0xf5, 0x21, 0x00


	//----- nvinfo : EIATTR_KPARAM_INFO
	.align		4
.L_149:
        /*0068*/ 	.byte	0x04, 0x17
        /*006a*/ 	.short	(.L_151 - .L_150)
.L_150:
        /*006c*/ 	.word	0x00000000
        /*0070*/ 	.short	0x0001
        /*0072*/ 	.short	0x0008
        /*0074*/ 	.byte	0x00, 0xf5, 0x21, 0x00


	//----- nvinfo : EIATTR_KPARAM_INFO
	.align		4
.L_151:
        /*0078*/ 	.byte	0x04, 0x17
        /*007a*/ 	.short	(.L_153 - .L_152)
.L_152:
        /*007c*/ 	.word	0x00000000
        /*0080*/ 	.short	0x0000
        /*0082*/ 	.short	0x0000
        /*0084*/ 	.byte	0x00, 0xf5, 0x21, 0x00


	//----- nvinfo : EIATTR_SPARSE_MMA_MASK
	.align		4
.L_153:
        /*0088*/ 	.byte	0x03, 0x50
        /*008a*/ 	.short	0x0000


	//----- nvinfo : EIATTR_MAXREG_COUNT
	.align		4
        /*008c*/ 	.byte	0x03, 0x1b
        /*008e*/ 	.short	0x00ff


	//----- nvinfo : EIATTR_MERCURY_ISA_VERSION
	.align		4
        /*0090*/ 	.byte	0x03, 0x5f
        /*0092*/ 	.short	0x0101


	//----- nvinfo : EIATTR_VRC_CTA_INIT_COUNT
	.align		4
        /*0094*/ 	.byte	0x02, 0x4a
	.zero		1
	.zero		1


	//----- nvinfo : EIATTR_EXIT_INSTR_OFFSETS
	.align		4
        /*0098*/ 	.byte	0x04, 0x1c
        /*009a*/ 	.short	(.L_155 - .L_154)


	//   ....[0]....
.L_154:
        /*009c*/ 	.word	0x00000030


	//   ....[1]....
        /*00a0*/ 	.word	0x00000b70


	//   ....[2]....
        /*00a4*/ 	.word	0x00000f90


	//   ....[3]....
        /*00a8*/ 	.word	0x000011f0


	//   ....[4]....
        /*00ac*/ 	.word	0x00001320


	//----- nvinfo : EIATTR_CBANK_PARAM_SIZE
	.align		4
.L_155:
        /*00b0*/ 	.byte	0x03, 0x19
        /*00b2*/ 	.short	0x0038


	//----- nvinfo : EIATTR_PARAM_CBANK
	.align		4
        /*00b4*/ 	.byte	0x04, 0x0a
        /*00b6*/ 	.short	(.L_157 - .L_156)
	.align		4
.L_156:
        /*00b8*/ 	.word	index@(.nv.constant0._Z20initialize_particlesPPdS0_S0_S_iiS0_S_)
        /*00bc*/ 	.short	0x0380
        /*00be*/ 	.short	0x0038


	//----- nvinfo : EIATTR_SW_WAR
	.align		4
.L_157:
        /*00c0*/ 	.byte	0x04, 0x36
        /*00c2*/ 	.short	(.L_159 - .L_158)
.L_158:
        /*00c4*/ 	.word	0x00000008
.L_159:


//--------------------- .nv.info._Z9addKernelPiPKiS1_ --------------------------
	.section	.nv.info._Z9addKernelPiPKiS1_,"",@"SHT_CUDA_INFO"
	.sectionflags	@""
	.align	4


	//----- nvinfo : EIATTR_CUDA_API_VERSION
	.align		4
        /*0000*/ 	.byte	0x04, 0x37
        /*0002*/ 	.short	(.L_161 - .L_160)
.L_160:
        /*0004*/ 	.word	0x00000082


	//----- nvinfo : EIATTR_KPARAM_INFO
	.align		4
.L_161:
        /*0008*/ 	.byte	0x04, 0x17
        /*000a*/ 	.short	(.L_163 - .L_162)
.L_162:
        /*000c*/ 	.word	0x00000000
        /*0010*/ 	.short	0x0002
        /*0012*/ 	.short	0x0010
        /*0014*/ 	.byte	0x00, 0xf5, 0x21, 0x00


	//----- nvinfo : EIATTR_KPARAM_INFO
	.align		4
.L_163:
        /*0018*/ 	.byte	0x04, 0x17
        /*001a*/ 	.short	(.L_165 - .L_164)
.L_164:
        /*001c*/ 	.word	0x00000000
        /*0020*/ 	.short	0x0001
        /*0022*/ 	.short	0x0008
        /*0024*/ 	.byte	0x00, 0xf5, 0x21, 0x00


	//----- nvinfo : EIATTR_KPARAM_INFO
	.align		4
.L_165:
        /*0028*/ 	.byte	0x04, 0x17
        /*002a*/ 	.short	(.L_167 - .L_166)
.L_166:
        /*002c*/ 	.word	0x00000000
        /*0030*/ 	.short	0x0000
        /*0032*/ 	.short	0x0000
        /*0034*/ 	.byte	0x00, 0xf5, 0x21, 0x00


	//----- nvinfo : EIATTR_SPARSE_MMA_MASK
	.align		4
.L_167:
        /*0038*/ 	.byte	0x03, 0x50
        /*003a*/ 	.short	0x0000


	//----- nvinfo : EIATTR_MAXREG_COUNT
	.align		4
        /*003c*/ 	.byte	0x03, 0x1b
        /*003e*/ 	.short	0x00ff


	//----- nvinfo : EIATTR_MERCURY_ISA_VERSION
	.align		4
        /*0040*/ 	.byte	0x03, 0x5f
        /*0042*/ 	.short	0x0101


	//----- nvinfo : EIATTR_VRC_CTA_INIT_COUNT
	.align		4
        /*0044*/ 	.byte	0x02, 0x4a
	.zero		1
	.zero		1


	//----- nvinfo : EIATTR_EXIT_INSTR_OFFSETS
	.align		4
        /*0048*/ 	.byte	0x04, 0x1c
        /*004a*/ 	.short	(.L_169 - .L_168)


	//   ....[0]....
.L_168:
        /*004c*/ 	.word	0x000000d0


	//----- nvinfo : EIATTR_CBANK_PARAM_SIZE
	.align		4
.L_169:
        /*0050*/ 	.byte	0x03, 0x19
        /*0052*/ 	.short	0x0018


	//----- nvinfo : EIATTR_PARAM_CBANK
	.align		4
        /*0054*/ 	.byte	0x04, 0x0a
        /*0056*/ 	.short	(.L_171 - .L_170)
	.align		4
.L_170:
        /*0058*/ 	.word	index@(.nv.constant0._Z9addKernelPiPKiS1_)
        /*005c*/ 	.short	0x0380
        /*005e*/ 	.short	0x0018


	//----- nvinfo : EIATTR_SW_WAR
	.align		4
.L_171:
        /*0060*/ 	.byte	0x04, 0x36
        /*0062*/ 	.short	(.L_173 - .L_172)
.L_172:
        /*0064*/ 	.word	0x00000008
.L_173:


//--------------------- .nv.callgraph             --------------------------
	.section	.nv.callgraph,"",@"SHT_CUDA_CALLGRAPH"
	.align	4
	.sectionentsize	8
	.align		4
        /*0000*/ 	.word	0x00000000
	.align		4
        /*0004*/ 	.word	0xffffffff
	.align		4
        /*0008*/ 	.word	index@(_Z15actualize_bestsPPdS0_S0_S_iiS0_S_)
	.align		4
        /*000c*/ 	.word	index@(malloc)
	.align		4
        /*0010*/ 	.word	0x00000000
	.align		4
        /*0014*/ 	.word	0xfffffffe
	.align		4
        /*0018*/ 	.word	0x00000000
	.align		4
        /*001c*/ 	.word	0xfffffffd
	.align		4
        /*0020*/ 	.word	0x00000000
	.align		4
        /*0024*/ 	.word	0xfffffffc


//--------------------- .nv.constant4             --------------------------
	.section	.nv.constant4,"a",@progbits
	.align	8
	.align		8
.nv.constant4:
        /*0000*/ 	.dword	malloc


//--------------------- .text._Z19actualize_locationsPPdS0_S0_S_iiS0_S_ --------------------------
	.section	.text._Z19actualize_locationsPPdS0_S0_S_iiS0_S_,"ax",@progbits
	.align	128
        .global         _Z19actualize_locationsPPdS0_S0_S_iiS0_S_
        .type           _Z19actualize_locationsPPdS0_S0_S_iiS0_S_,@function
        .size           _Z19actualize_locationsPPdS0_S0_S_iiS0_S_,(.L_x_24 - _Z19actualize_locationsPPdS0_S0_S_iiS0_S_)
        .other          _Z19actualize_locationsPPdS0_S0_S_iiS0_S_,@"STO_CUDA_ENTRY STV_DEFAULT"
_Z19actualize_locationsPPdS0_S0_S_iiS0_S_:
.text._Z19actualize_locationsPPdS0_S0_S_iiS0_S_:
[----:B------:R-:W-:Y:S08]  /*0000*/  LDC R1, c[0x0][0x37c] ;  /* 0x0000df00ff017b82 */ /* 0x000ff00000000800 */
[----:B------:R-:W0:Y:S02]  /*0010*/  LDC R0, c[0x0][0x3a0] ;  /* 0x0000e800ff007b82 */ /* 0x000e240000000800 */
[----:B0-----:R-:W-:-:S13]  /*0020*/  ISETP.GE.AND P0, PT, R0, 0x1, PT ;  /* 0x000000010000780c */ /* 0x001fda0003f06270 */
[----:B------:R-:W-:Y:S05]  /*0030*/  @!P0 EXIT ;  /* 0x000000000000894d */ /* 0x000fea0003800000 */
[----:B------:R-:W0:Y:S01]  /*0040*/  S2R R7, SR_TID.X ;  /* 0x0000000000077919 */ /* 0x000e220000002100 */
[----:B------:R-:W1:Y:S01]  /*0050*/  LDC.64 R2, c[0x0][0x388] ;  /* 0x0000e200ff027b82 */ /* 0x000e620000000a00 */
[----:B------:R-:W0:Y:S01]  /*0060*/  LDCU UR4, c[0x0][0x360] ;  /* 0x00006c00ff0477ac */ /* 0x000e220008000800 */
[C---:B------:R-:W-:Y:S01]  /*0070*/  ISETP.GE.U32.AND P1, PT, R0.reuse, 0x8, PT ;  /* 0x000000080000780c */ /* 0x040fe20003f26070 */
[----:B------:R-:W0:Y:S01]  /*0080*/  S2R R6, SR_CTAID.X ;  /* 0x0000000000067919 */ /* 0x000e220000002500 */
[----:B------:R-:W-:Y:S01]  /*0090*/  LOP3.LUT R18, R0, 0x7, RZ, 0xc0, !PT ;  /* 0x0000000700127812 */ /* 0x000fe200078ec0ff */
[----:B------:R-:W2:Y:S03]  /*00a0*/  LDCU.64 UR6, c[0x0][0x358] ;  /* 0x00006b00ff0677ac */ /* 0x000ea60008000a00 */
[----:B------:R-:W3:Y:S01]  /*00b0*/  LDC.64 R4, c[0x0][0x380] ;  /* 0x0000e000ff047b82 */ /* 0x000ee20000000a00 */
[----:B------:R-:W-:Y:S01]  /*00c0*/  ISETP.NE.AND P0, PT, R18, RZ, PT ;  /* 0x000000ff1200720c */ /* 0x000fe20003f05270 */
[----:B0-----:R-:W-:-:S02]  /*00d0*/  IMAD R7, R6, UR4, R7 ;  /* 0x0000000406077c24 */ /* 0x001fc4000f8e0207 */
[----:B------:R-:W-:Y:S02]  /*00e0*/  IMAD.MOV.U32 R6, RZ, RZ, RZ ;  /* 0x000000ffff067224 */ /* 0x000fe400078e00ff */
[----:B-1----:R-:W-:-:S04]  /*00f0*/  IMAD.WIDE R2, R7, 0x8, R2 ;  /* 0x0000000807027825 */ /* 0x002fc800078e0202 */
[----:B---3--:R-:W-:Y:S01]  /*0100*/  IMAD.WIDE R4, R7, 0x8, R4 ;  /* 0x0000000807047825 */ /* 0x008fe200078e0204 */
[----:B--2---:R-:W-:Y:S06]  /*0110*/  @!P1 BRA `(.L_x_0) ;  /* 0x0000000400649947 */ /* 0x004fec0003800000 */
[----:B------:R-:W-:Y:S01]  /*0120*/  LOP3.LUT R6, R0, 0x7ffffff8, RZ, 0xc0, !PT ;  /* 0x7ffffff800067812 */ /* 0x000fe200078ec0ff */
[----:B------:R-:W-:Y:S01]  /*0130*/  UMOV UR4, URZ ;  /* 0x000000ff00047c82 */ /* 0x000fe20008000000 */
[----:B------:R-:W-:-:S03]  /*0140*/  UMOV UR5, URZ ;  /* 0x000000ff00057c82 */ /* 0x000fc60008000000 */
[----:B------:R-:W-:-:S07]  /*0150*/  IMAD.MOV R7, RZ, RZ, -R6 ;  /* 0x000000ffff077224 */ /* 0x000fce00078e0a06 */
.L_x_1:
[----:B0-----:R-:W2:Y:S04]  /*0160*/  LDG.E.64 R10, desc[UR6][R2.64] ;  /* 0x00000006020a7981 */ /* 0x001ea8000c1e1b00 */
[----:B------:R-:W3:Y:S01]  /*0170*/  LDG.E.64 R8, desc[UR6][R4.64] ;  /* 0x0000000604087981 */ /* 0x000ee2000c1e1b00 */
[----:B--2---:R-:W-:Y:S02]  /*0180*/  IADD3 R16, P1, PT, R10, UR4, RZ ;  /* 0x000000040a107c10 */ /* 0x004fe4000ff3e0ff */
[----:B---3--:R-:W-:Y:S02]  /*0190*/  IADD3 R10, P2, PT, R8, UR4, RZ ;  /* 0x00000004080a7c10 */ /* 0x008fe4000ff5e0ff */
[----:B------:R-:W-:Y:S02]  /*01a0*/  IADD3.X R17, PT, PT, R11, UR5, RZ, P1, !PT ;  /* 0x000000050b117c10 */ /* 0x000fe40008ffe4ff */
[----:B------:R-:W-:-:S03]  /*01b0*/  IADD3.X R11, PT, PT, R9, UR5, RZ, P2, !PT ;  /* 0x00000005090b7c10 */ /* 0x000fc600097fe4ff */
[----:B------:R-:W2:Y:S04]  /*01c0*/  LDG.E.64 R8, desc[UR6][R16.64] ;  /* 0x0000000610087981 */ /* 0x000ea8000c1e1b00 */
[----:B------:R-:W2:Y:S02]  /*01d0*/  LDG.E.64 R12, desc[UR6][R10.64] ;  /* 0x000000060a0c7981 */ /* 0x000ea4000c1e1b00 */
[----:B--2---:R-:W-:-:S07]  /*01e0*/  DADD R8, R8, R12 ;  /* 0x0000000008087229 */ /* 0x004fce000000000c */
[----:B------:R0:W-:Y:S04]  /*01f0*/  STG.E.64 desc[UR6][R10.64], R8 ;  /* 0x000000080a007986 */ /* 0x0001e8000c101b06 */
[----:B------:R-:W2:Y:S04]  /*0200*/  LDG.E.64 R12, desc[UR6][R2.64] ;  /* 0x00000006020c7981 */ /* 0x000ea8000c1e1b00 */
[----:B------:R-:W3:Y:S01]  /*0210*/  LDG.E.64 R14, desc[UR6][R4.64] ;  /* 0x00000006040e7981 */ /* 0x000ee2000c1e1b00 */
[----:B--2---:R-:W-:Y:S02]  /*0220*/  IADD3 R20, P1, PT, R12, UR4, RZ ;  /* 0x000000040c147c10 */ /* 0x004fe4000ff3e0ff */
[----:B---3--:R-:W-:-:S02]  /*0230*/  IADD3 R14, P2, PT, R14, UR4, RZ ;  /* 0x000000040e0e7c10 */ /* 0x008fc4000ff5e0ff */
[----:B------:R-:W-:Y:S02]  /*0240*/  IADD3.X R21, PT, PT, R13, UR5, RZ, P1, !PT ;  /* 0x000000050d157c10 */ /* 0x000fe40008ffe4ff */
[----:B------:R-:W-:-:S03]  /*0250*/  IADD3.X R15, PT, PT, R15, UR5, RZ, P2, !PT ;  /* 0x000000050f0f7c10 */ /* 0x000fc600097fe4ff */
[----:B------:R-:W2:Y:S04]  /*0260*/  LDG.E.64 R12, desc[UR6][R20.64+0x8] ;  /* 0x00000806140c7981 */ /* 0x000ea8000c1e1b00 */
[----:B------:R-:W2:Y:S02]  /*0270*/  LDG.E.64 R16, desc[UR6][R14.64+0x8] ;  /* 0x000008060e107981 */ /* 0x000ea4000c1e1b00 */
[----:B--2---:R-:W-:-:S07]  /*0280*/  DADD R12, R12, R16 ;  /* 0x000000000c0c7229 */ /* 0x004fce0000000010 */
[----:B------:R1:W-:Y:S04]  /*0290*/  STG.E.64 desc[UR6][R14.64+0x8], R12 ;  /* 0x0000080c0e007986 */ /* 0x0003e8000c101b06 */
[----:B0-----:R-:W2:Y:S04]  /*02a0*/  LDG.E.64 R8, desc[UR6][R2.64] ;  /* 0x0000000602087981 */ /* 0x001ea8000c1e1b00 */
        /* <DEDUP_REMOVED lines=9> */
[----:B-1----:R-:W2:Y:S04]  /*0340*/  LDG.E.64 R12, desc[UR6][R2.64] ;  /* 0x00000006020c7981 */ /* 0x002ea8000c1e1b00 */
        /* <DEDUP_REMOVED lines=46> */
[----:B------:R-:W2:Y:S01]  /*0630*/  LDG.E.64 R16, desc[UR6][R14.64+0x38] ;  /* 0x000038060e107981 */ /* 0x000ea2000c1e1b00 */
[----:B------:R-:W-:Y:S01]  /*0640*/  VIADD R7, R7, 0x8 ;  /* 0x0000000807077836 */ /* 0x000fe20000000000 */
[----:B------:R-:W-:-:S04]  /*0650*/  UIADD3 UR4, UP0, UPT, UR4, 0x40, URZ ;  /* 0x0000004004047890 */ /* 0x000fc8000ff1e0ff */
[----:B------:R-:W-:Y:S01]  /*0660*/  ISETP.NE.AND P1, PT, R7, RZ, PT ;  /* 0x000000ff0700720c */ /* 0x000fe20003f25270 */
[----:B------:R-:W-:Y:S01]  /*0670*/  UIADD3.X UR5, UPT, UPT, URZ, UR5, URZ, UP0, !UPT ;  /* 0x00000005ff057290 */ /* 0x000fe200087fe4ff */
[----:B--2---:R-:W-:-:S07]  /*0680*/  DADD R12, R12, R16 ;  /* 0x000000000c0c7229 */ /* 0x004fce0000000010 */
[----:B------:R0:W-:Y:S04]  /*0690*/  STG.E.64 desc[UR6][R14.64+0x38], R12 ;  /* 0x0000380c0e007986 */ /* 0x0001e8000c101b06 */
[----:B------:R-:W-:Y:S05]  /*06a0*/  @P1 BRA `(.L_x_1) ;  /* 0xfffffff800ac1947 */ /* 0x000fea000383ffff */
.L_x_0:
[----:B------:R-:W-:Y:S05]  /*06b0*/  @!P0 EXIT ;  /* 0x000000000000894d */ /* 0x000fea0003800000 */
[----:B------:R-:W-:Y:S02]  /*06c0*/  ISETP.GE.U32.AND P0, PT, R18, 0x4, PT ;  /* 0x000000041200780c */ /* 0x000fe40003f06070 */
[----:B------:R-:W-:-:S04]  /*06d0*/  LOP3.LUT R7, R0, 0x3, RZ, 0xc0, !PT ;  /* 0x0000000300077812 */ /* 0x000fc800078ec0ff */
[----:B------:R-:W-:-:S07]  /*06e0*/  ISETP.NE.AND P1, PT, R7, RZ, PT ;  /* 0x000000ff0700720c */ /* 0x000fce0003f25270 */
[----:B------:R-:W-:Y:S06]  /*06f0*/  @!P0 BRA `(.L_x_2) ;  /* 0x0000000000848947 */ /* 0x000fec0003800000 */
[----:B0-----:R-:W2:Y:S04]  /*0700*/  LDG.E.64 R8, desc[UR6][R2.64] ;  /* 0x0000000602087981 */ /* 0x001ea8000c1e1b00 */
[----:B------:R-:W3:Y:S01]  /*0710*/  LDG.E.64 R10, desc[UR6][R4.64] ;  /* 0x00000006040a7981 */ /* 0x000ee2000c1e1b00 */
[----:B--2---:R-:W-:-:S04]  /*0720*/  IMAD.WIDE.U32 R8, R6, 0x8, R8 ;  /* 0x0000000806087825 */ /* 0x004fc800078e0008 */
[----:B---3--:R-:W-:Y:S02]  /*0730*/  IMAD.WIDE.U32 R10, R6, 0x8, R10 ;  /* 0x00000008060a7825 */ /* 0x008fe400078e000a */
[----:B------:R-:W2:Y:S04]  /*0740*/  LDG.E.64 R8, desc[UR6][R8.64] ;  /* 0x0000000608087981 */ /* 0x000ea8000c1e1b00 */
[----:B------:R-:W2:Y:S02]  /*0750*/  LDG.E.64 R12, desc[UR6][R10.64] ;  /* 0x000000060a0c7981 */ /* 0x000ea4000c1e1b00 */
[----:B--2---:R-:W-:-:S07]  /*0760*/  DADD R12, R8, R12 ;  /* 0x00000000080c7229 */ /* 0x004fce000000000c */
[----:B------:R0:W-:Y:S04]  /*0770*/  STG.E.64 desc[UR6][R10.64], R12 ;  /* 0x0000000c0a007986 */ /* 0x0001e8000c101b06 */
[----:B------:R-:W2:Y:S04]  /*0780*/  LDG.E.64 R14, desc[UR6][R2.64] ;  /* 0x00000006020e7981 */ /* 0x000ea8000c1e1b00 */
        /* <DEDUP_REMOVED lines=12> */
[----:B0-----:R-:W2:Y:S02]  /*0850*/  LDG.E.64 R10, desc[UR6][R20.64+0x10] ;  /* 0x00001006140a7981 */ /* 0x001ea4000c1e1b00 */
[----:B--2---:R-:W-:-:S07]  /*0860*/  DADD R10, R8, R10 ;  /* 0x00000000080a7229 */ /* 0x004fce000000000a */
[----:B------:R2:W-:Y:S04]  /*0870*/  STG.E.64 desc[UR6][R20.64+0x10], R10 ;  /* 0x0000100a14007986 */ /* 0x0005e8000c101b06 */
[----:B------:R-:W3:Y:S04]  /*0880*/  LDG.E.64 R12, desc[UR6][R2.64] ;  /* 0x00000006020c7981 */ /* 0x000ee8000c1e1b00 */
[----:B------:R-:W4:Y:S01]  /*0890*/  LDG.E.64 R14, desc[UR6][R4.64] ;  /* 0x00000006040e7981 */ /* 0x000f22000c1e1b00 */
[----:B---3--:R-:W-:-:S04]  /*08a0*/  IMAD.WIDE.U32 R12, R6, 0x8, R12 ;  /* 0x00000008060c7825 */ /* 0x008fc800078e000c */
[C---:B----4-:R-:W-:Y:S02]  /*08b0*/  IMAD.WIDE.U32 R14, R6.reuse, 0x8, R14 ;  /* 0x00000008060e7825 */ /* 0x050fe400078e000e */
[----:B------:R-:W3:Y:S04]  /*08c0*/  LDG.E.64 R12, desc[UR6][R12.64+0x18] ;  /* 0x000018060c0c7981 */ /* 0x000ee8000c1e1b00 */
[----:B-1----:R-:W3:Y:S01]  /*08d0*/  LDG.E.64 R16, desc[UR6][R14.64+0x18] ;  /* 0x000018060e107981 */ /* 0x002ee2000c1e1b00 */
[----:B------:R-:W-:Y:S01]  /*08e0*/  VIADD R6, R6, 0x4 ;  /* 0x0000000406067836 */ /* 0x000fe20000000000 */
[----:B---3--:R-:W-:-:S07]  /*08f0*/  DADD R16, R12, R16 ;  /* 0x000000000c107229 */ /* 0x008fce0000000010 */
[----:B------:R2:W-:Y:S04]  /*0900*/  STG.E.64 desc[UR6][R14.64+0x18], R16 ;  /* 0x000018100e007986 */ /* 0x0005e8000c101b06 */
.L_x_2:
[----:B------:R-:W-:Y:S05]  /*0910*/  @!P1 EXIT ;  /* 0x000000000000994d */ /* 0x000fea0003800000 */
[----:B------:R-:W-:Y:S02]  /*0920*/  ISETP.NE.AND P0, PT, R7, 0x1, PT ;  /* 0x000000010700780c */ /* 0x000fe40003f05270 */
[----:B------:R-:W-:-:S04]  /*0930*/  LOP3.LUT R0, R0, 0x1, RZ, 0xc0, !PT ;  /* 0x0000000100007812 */ /* 0x000fc800078ec0ff */
[----:B------:R-:W-:-:S07]  /*0940*/  ISETP.NE.U32.AND P1, PT, R0, 0x1, PT ;  /* 0x000000010000780c */ /* 0x000fce0003f25070 */
[----:B------:R-:W-:Y:S06]  /*0950*/  @!P0 BRA `(.L_x_3) ;  /* 0x0000000000448947 */ /* 0x000fec0003800000 */
[----:B0-----:R-:W3:Y:S04]  /*0960*/  LDG.E.64 R8, desc[UR6][R2.64] ;  /* 0x0000000602087981 */ /* 0x001ee8000c1e1b00 */
[----:B--2---:R-:W2:Y:S01]  /*0970*/  LDG.E.64 R10, desc[UR6][R4.64] ;  /* 0x00000006040a7981 */ /* 0x004ea2000c1e1b00 */
[----:B---3--:R-:W-:-:S04]  /*0980*/  IMAD.WIDE.U32 R8, R6, 0x8, R8 ;  /* 0x0000000806087825 */ /* 0x008fc800078e0008 */
[----:B--2---:R-:W-:Y:S02]  /*0990*/  IMAD.WIDE.U32 R10, R6, 0x8, R10 ;  /* 0x00000008060a7825 */ /* 0x004fe400078e000a */
[----:B------:R-:W2:Y:S04]  /*09a0*/  LDG.E.64 R8, desc[UR6][R8.64] ;  /* 0x0000000608087981 */ /* 0x000ea8000c1e1b00 */
[----:B------:R-:W2:Y:S02]  /*09b0*/  LDG.E.64 R12, desc[UR6][R10.64] ;  /* 0x000000060a0c7981 */ /* 0x000ea4000c1e1b00 */
[----:B--2---:R-:W-:-:S07]  /*09c0*/  DADD R12, R8, R12 ;  /* 0x00000000080c7229 */ /* 0x004fce000000000c */
[----:B------:R1:W-:Y:S04]  /*09d0*/  STG.E.64 desc[UR6][R10.64], R12 ;  /* 0x0000000c0a007986 */ /* 0x0003e8000c101b06 */
[----:B------:R-:W2:Y:S04]  /*09e0*/  LDG.E.64 R14, desc[UR6][R2.64] ;  /* 0x00000006020e7981 */ /* 0x000ea8000c1e1b00 */
[----:B------:R-:W3:Y:S01]  /*09f0*/  LDG.E.64 R16, desc[UR6][R4.64] ;  /* 0x0000000604107981 */ /* 0x000ee2000c1e1b00 */
[----:B--2---:R-:W-:-:S04]  /*0a00*/  IMAD.WIDE.U32 R14, R6, 0x8, R14 ;  /* 0x00000008060e7825 */ /* 0x004fc800078e000e */
[C---:B---3--:R-:W-:Y:S02]  /*0a10*/  IMAD.WIDE.U32 R16, R6.reuse, 0x8, R16 ;  /* 0x0000000806107825 */ /* 0x048fe400078e0010 */
[----:B------:R-:W2:Y:S04]  /*0a20*/  LDG.E.64 R14, desc[UR6][R14.64+0x8] ;  /* 0x000008060e0e7981 */ /* 0x000ea8000c1e1b00 */
[----:B------:R-:W2:Y:S01]  /*0a30*/  LDG.E.64 R18, desc[UR6][R16.64+0x8] ;  /* 0x0000080610127981 */ /* 0x000ea2000c1e1b00 */
[----:B------:R-:W-:Y:S01]  /*0a40*/  VIADD R6, R6, 0x2 ;  /* 0x0000000206067836 */ /* 0x000fe20000000000 */
[----:B--2---:R-:W-:-:S07]  /*0a50*/  DADD R18, R14, R18 ;  /* 0x000000000e127229 */ /* 0x004fce0000000012 */
[----:B------:R1:W-:Y:S04]  /*0a60*/  STG.E.64 desc[UR6][R16.64+0x8], R18 ;  /* 0x0000081210007986 */ /* 0x0003e8000c101b06 */
.L_x_3:
[----:B------:R-:W-:Y:S05]  /*0a70*/  @P1 EXIT ;  /* 0x000000000000194d */ /* 0x000fea0003800000 */
[----:B------:R-:W0:Y:S04]  /*0a80*/  LDG.E.64 R2, desc[UR6][R2.64] ;  /* 0x0000000602027981 */ /* 0x000e28000c1e1b00 */
[----:B------:R-:W3:Y:S01]  /*0a90*/  LDG.E.64 R4, desc[UR6][R4.64] ;  /* 0x0000000604047981 */ /* 0x000ee2000c1e1b00 */
[----:B0-----:R-:W-:-:S04]  /*0aa0*/  IMAD.WIDE.U32 R8, R6, 0x8, R2 ;  /* 0x0000000806087825 */ /* 0x001fc800078e0002 */
[----:B---3--:R-:W-:Y:S02]  /*0ab0*/  IMAD.WIDE.U32 R6, R6, 0x8, R4 ;  /* 0x0000000806067825 */ /* 0x008fe400078e0004 */
[----:B------:R-:W3:Y:S04]  /*0ac0*/  LDG.E.64 R8, desc[UR6][R8.64] ;  /* 0x0000000608087981 */ /* 0x000ee8000c1e1b00 */
[----:B-12---:R-:W3:Y:S02]  /*0ad0*/  LDG.E.64 R10, desc[UR6][R6.64] ;  /* 0x00000006060a7981 */ /* 0x006ee4000c1e1b00 */
[----:B---3--:R-:W-:-:S07]  /*0ae0*/  DADD R10, R8, R10 ;  /* 0x00000000080a7229 */ /* 0x008fce000000000a */
[----:B------:R-:W-:Y:S01]  /*0af0*/  STG.E.64 desc[UR6][R6.64], R10 ;  /* 0x0000000a06007986 */ /* 0x000fe2000c101b06 */
[----:B------:R-:W-:Y:S05]  /*0b00*/  EXIT ;  /* 0x000000000000794d */ /* 0x000fea0003800000 */
.L_x_4:
[----:B------:R-:W-:-:S00]  /*0b10*/  BRA `(.L_x_4) ;  /* 0xfffffffc00fc7947 */ /* 0x000fc0000383ffff */
[----:B------:R-:W-:-:S00]  /*0b20*/  NOP ;  /* 0x0000000000007918 */ /* 0x000fc00000000000 */
        /* <DEDUP_REMOVED lines=13> */
.L_x_24:


//--------------------- .text._Z18compute_velocitiesPPdS0_S0_S_iiS0_S_ --------------------------
	.section	.text._Z18compute_velocitiesPPdS0_S0_S_iiS0_S_,"ax",@progbits
	.align	128
        .global         _Z18compute_velocitiesPPdS0_S0_S_iiS0_S_
        .type           _Z18compute_velocitiesPPdS0_S0_S_iiS0_S_,@function
        .size           _Z18compute_velocitiesPPdS0_S0_S_iiS0_S_,(.L_x_25 - _Z18compute_velocitiesPPdS0_S0_S_iiS0_S_)
        .other          _Z18compute_velocitiesPPdS0_S0_S_iiS0_S_,@"STO_CUDA_ENTRY STV_DEFAULT"
_Z18compute_velocitiesPPdS0_S0_S_iiS0_S_:
.text._Z18compute_velocitiesPPdS0_S0_S_iiS0_S_:
        /* <DEDUP_REMOVED lines=12> */
[----:B------:R-:W-:-:S07]  /*00c0*/  ISETP.NE.AND P0, PT, R16, RZ, PT ;  /* 0x000000ff1000720c */ /* 0x000fce0003f05270 */
[----:B------:R-:W4:Y:S08]  /*00d0*/  LDC.64 R6, c[0x0][0x3a8] ;  /* 0x0000ea00ff067b82 */ /* 0x000f300000000a00 */
[----:B------:R-:W5:Y:S01]  /*00e0*/  LDC.64 R8, c[0x0][0x388] ;  /* 0x0000e200ff087b82 */ /* 0x000f620000000a00 */
[----:B0-----:R-:W-:Y:S02]  /*00f0*/  IMAD R11, R10, UR4, R11 ;  /* 0x000000040a0b7c24 */ /* 0x001fe4000f8e020b */
[----:B------:R-:W-:-:S02]  /*0100*/  IMAD.MOV.U32 R10, RZ, RZ, RZ ;  /* 0x000000ffff0a7224 */ /* 0x000fc400078e00ff */
[----:B-1----:R-:W-:-:S04]  /*0110*/  IMAD.WIDE R2, R11, 0x8, R2 ;  /* 0x000000080b027825 */ /* 0x002fc800078e0202 */
[----:B---3--:R-:W-:-:S04]  /*0120*/  IMAD.WIDE R4, R11, 0x8, R4 ;  /* 0x000000080b047825 */ /* 0x008fc800078e0204 */
[----:B----4-:R-:W-:-:S04]  /*0130*/  IMAD.WIDE R6, R11, 0x8, R6 ;  /* 0x000000080b067825 */ /* 0x010fc800078e0206 */
[----:B-----5:R-:W-:Y:S01]  /*0140*/  IMAD.WIDE R8, R11, 0x8, R8 ;  /* 0x000000080b087825 */ /* 0x020fe200078e0208 */
[----:B--2---:R-:W-:Y:S06]  /*0150*/  @!P1 BRA `(.L_x_5) ;  /* 0x0000000400849947 */ /* 0x004fec0003800000 */
[----:B------:R-:W-:Y:S01]  /*0160*/  LOP3.LUT R10, R0, 0x7ffffffc, RZ, 0xc0, !PT ;  /* 0x7ffffffc000a7812 */ /* 0x000fe200078ec0ff */
[----:B------:R-:W-:Y:S01]  /*0170*/  UMOV UR4, URZ ;  /* 0x000000ff00047c82 */ /* 0x000fe20008000000 */
[----:B------:R-:W-:-:S03]  /*0180*/  UMOV UR5, URZ ;  /* 0x000000ff00057c82 */ /* 0x000fc60008000000 */
[----:B------:R-:W-:-:S07]  /*0190*/  IMAD.MOV R11, RZ, RZ, -R10 ;  /* 0x000000ffff0b7224 */ /* 0x000fce00078e0a0a */
.L_x_6:
[----:B0-----:R-:W2:Y:S04]  /*01a0*/  LDG.E.64 R14, desc[UR6][R4.64] ;  /* 0x00000006040e7981 */ /* 0x001ea8000c1e1b00 */
[----:B------:R-:W3:Y:S04]  /*01b0*/  LDG.E.64 R12, desc[UR6][R6.64] ;  /* 0x00000006060c7981 */ /* 0x000ee8000c1e1b00 */
[----:B------:R-:W4:Y:S04]  /*01c0*/  LDG.E.64 R20, desc[UR6][R2.64] ;  /* 0x0000000602147981 */ /* 0x000f28000c1e1b00 */
[----:B------:R-:W5:Y:S01]  /*01d0*/  LDG.E.64 R18, desc[UR6][R8.64] ;  /* 0x0000000608127981 */ /* 0x000f62000c1e1b00 */
[----:B--2---:R-:W-:-:S02]  /*01e0*/  IADD3 R26, P1, PT, R14, UR4, RZ ;  /* 0x000000040e1a7c10 */ /* 0x004fc4000ff3e0ff */
[----:B---3--:R-:W-:Y:S02]  /*01f0*/  IADD3 R28, P2, PT, R12, UR4, RZ ;  /* 0x000000040c1c7c10 */ /* 0x008fe4000ff5e0ff */
[----:B------:R-:W-:Y:S02]  /*0200*/  IADD3.X R27, PT, PT, R15, UR5, RZ, P1, !PT ;  /* 0x000000050f1b7c10 */ /* 0x000fe40008ffe4ff */
[----:B------:R-:W-:Y:S02]  /*0210*/  IADD3.X R29, PT, PT, R13, UR5, RZ, P2, !PT ;  /* 0x000000050d1d7c10 */ /* 0x000fe400097fe4ff */
[----:B----4-:R-:W-:Y:S01]  /*0220*/  IADD3 R24, P1, PT, R20, UR4, RZ ;  /* 0x0000000414187c10 */ /* 0x010fe2000ff3e0ff */
[----:B------:R-:W2:Y:S04]  /*0230*/  LDG.E.64 R12, desc[UR6][R26.64] ;  /* 0x000000061a0c7981 */ /* 0x000ea8000c1e1b00 */
[----:B------:R-:W2:Y:S01]  /*0240*/  LDG.E.64 R14, desc[UR6][R28.64] ;  /* 0x000000061c0e7981 */ /* 0x000ea2000c1e1b00 */
[----:B------:R-:W-:-:S05]  /*0250*/  IADD3.X R25, PT, PT, R21, UR5, RZ, P1, !PT ;  /* 0x0000000515197c10 */ /* 0x000fca0008ffe4ff */
[----:B------:R-:W3:Y:S01]  /*0260*/  LDG.E.64 R22, desc[UR6][R24.64] ;  /* 0x0000000618167981 */ /* 0x000ee2000c1e1b00 */
[----:B-----5:R-:W-:-:S04]  /*0270*/  IADD3 R18, P1, PT, R18, UR4, RZ ;  /* 0x0000000412127c10 */ /* 0x020fc8000ff3e0ff */
[----:B------:R-:W-:-:S05]  /*0280*/  IADD3.X R19, PT, PT, R19, UR5, RZ, P1, !PT ;  /* 0x0000000513137c10 */ /* 0x000fca0008ffe4ff */
[----:B------:R-:W4:Y:S01]  /*0290*/  LDG.E.64 R20, desc[UR6][R18.64] ;  /* 0x0000000612147981 */ /* 0x000f22000c1e1b00 */
[----:B--2---:R-:W-:Y:S02]  /*02a0*/  DADD R14, -R12, R14 ;  /* 0x000000000c0e7229 */ /* 0x004fe4000000010e */
[----:B---3--:R-:W-:-:S06]  /*02b0*/  DADD R22, R22, -R12 ;  /* 0x0000000016167229 */ /* 0x008fcc000000080c */
[----:B------:R-:W-:-:S08]  /*02c0*/  DMUL R14, R14, 0.5 ;  /* 0x3fe000000e0e7828 */ /* 0x000fd00000000000 */
[----:B------:R-:W-:-:S08]  /*02d0*/  DFMA R14, R22, 0.5, R14 ;  /* 0x3fe00000160e782b */ /* 0x000fd0000000000e */
[----:B----4-:R-:W-:-:S07]  /*02e0*/  DADD R14, R14, R20 ;  /* 0x000000000e0e7229 */ /* 0x010fce0000000014 */
[----:B------:R0:W-:Y:S04]  /*02f0*/  STG.E.64 desc[UR6][R18.64], R14 ;  /* 0x0000000e12007986 */ /* 0x0001e8000c101b06 */
[----:B------:R-:W2:Y:S04]  /*0300*/  LDG.E.64 R12, desc[UR6][R4.64] ;  /* 0x00000006040c7981 */ /* 0x000ea8000c1e1b00 */
[----:B------:R-:W3:Y:S04]  /*0310*/  LDG.E.64 R24, desc[UR6][R6.64] ;  /* 0x0000000606187981 */ /* 0x000ee8000c1e1b00 */
[----:B------:R-:W4:Y:S04]  /*0320*/  LDG.E.64 R22, desc[UR6][R2.64] ;  /* 0x0000000602167981 */ /* 0x000f28000c1e1b00 */
[----:B------:R-:W5:Y:S01]  /*0330*/  LDG.E.64 R20, desc[UR6][R8.64] ;  /* 0x0000000608147981 */ /* 0x000f62000c1e1b00 */
[----:B--2---:R-:W-:-:S02]  /*0340*/  IADD3 R12, P1, PT, R12, UR4, RZ ;  /* 0x000000040c0c7c10 */ /* 0x004fc4000ff3e0ff */
[----:B---3--:R-:W-:Y:S02]  /*0350*/  IADD3 R26, P2, PT, R24, UR4, RZ ;  /* 0x00000004181a7c10 */ /* 0x008fe4000ff5e0ff */
[----:B------:R-:W-:Y:S02]  /*0360*/  IADD3.X R13, PT, PT, R13, UR5, RZ, P1, !PT ;  /* 0x000000050d0d7c10 */ /* 0x000fe40008ffe4ff */
[----:B------:R-:W-:Y:S02]  /*0370*/  IADD3.X R27, PT, PT, R25, UR5, RZ, P2, !PT ;  /* 0x00000005191b7c10 */ /* 0x000fe400097fe4ff */
[----:B----4-:R-:W-:Y:S02]  /*0380*/  IADD3 R24, P1, PT, R22, UR4, RZ ;  /* 0x0000000416187c10 */ /* 0x010fe4000ff3e0ff */
[----:B------:R-:W2:Y:S04]  /*0390*/  LDG.E.64 R12, desc[UR6][R12.64+0x8] ;  /* 0x000008060c0c7981 */ /* 0x000ea8000c1e1b00 */
[----:B0-----:R-:W2:Y:S01]  /*03a0*/  LDG.E.64 R14, desc[UR6][R26.64+0x8] ;  /* 0x000008061a0e7981 */ /* 0x001ea2000c1e1b00 */
        /* <DEDUP_REMOVED lines=49> */
[----:B------:R-:W-:Y:S01]  /*06c0*/  VIADD R11, R11, 0x4 ;  /* 0x000000040b0b7836 */ /* 0x000fe20000000000 */
[----:B------:R-:W-:-:S04]  /*06d0*/  UIADD3 UR4, UP0, UPT, UR4, 0x20, URZ ;  /* 0x0000002004047890 */ /* 0x000fc8000ff1e0ff */
[----:B------:R-:W-:Y:S01]  /*06e0*/  ISETP.NE.AND P1, PT, R11, RZ, PT ;  /* 0x000000ff0b00720c */ /* 0x000fe20003f25270 */
[----:B------:R-:W-:Y:S01]  /*06f0*/  UIADD3.X UR5, UPT, UPT, URZ, UR5, URZ, UP0, !UPT ;  /* 0x00000005ff057290 */ /* 0x000fe200087fe4ff */
[----:B--2---:R-:W-:Y:S02]  /*0700*/  DADD R14, -R12, R14 ;  /* 0x000000000c0e7229 */ /* 0x004fe4000000010e */
[----:B---3--:R-:W-:-:S06]  /*0710*/  DADD R22, R22, -R12 ;  /* 0x0000000016167229 */ /* 0x008fcc000000080c */
[----:B------:R-:W-:-:S08]  /*0720*/  DMUL R14, R14, 0.5 ;  /* 0x3fe000000e0e7828 */ /* 0x000fd00000000000 */
[----:B------:R-:W-:-:S08]  /*0730*/  DFMA R14, R22, 0.5, R14 ;  /* 0x3fe00000160e782b */ /* 0x000fd0000000000e */
[----:B----4-:R-:W-:-:S07]  /*0740*/  DADD R14, R14, R20 ;  /* 0x000000000e0e7229 */ /* 0x010fce0000000014 */
[----:B------:R0:W-:Y:S01]  /*0750*/  STG.E.64 desc[UR6][R18.64+0x18], R14 ;  /* 0x0000180e12007986 */ /* 0x0001e2000c101b06 */
[----:B------:R-:W-:Y:S05]  /*0760*/  @P1 BRA `(.L_x_6) ;  /* 0xfffffff8008c1947 */ /* 0x000fea000383ffff */
.L_x_5:
[----:B------:R-:W-:Y:S05]  /*0770*/  @!P0 EXIT ;  /* 0x000000000000894d */ /* 0x000fea0003800000 */
[----:B------:R-:W-:Y:S02]  /*0780*/  ISETP.NE.AND P0, PT, R16, 0x1, PT ;  /* 0x000000011000780c */ /* 0x000fe40003f05270 */
[----:B------:R-:W-:-:S04]  /*0790*/  LOP3.LUT R0, R0, 0x1, RZ, 0xc0, !PT ;  /* 0x0000000100007812 */ /* 0x000fc800078ec0ff */
[----:B------:R-:W-:-:S07]  /*07a0*/  ISETP.NE.U32.AND P1, PT, R0, 0x1, PT ;  /* 0x000000010000780c */ /* 0x000fce0003f25070 */
[----:B------:R-:W-:Y:S06]  /*07b0*/  @!P0 BRA `(.L_x_7) ;  /* 0x0000000000948947 */ /* 0x000fec0003800000 */
[----:B0-----:R-:W2:Y:S04]  /*07c0*/  LDG.E.64 R14, desc[UR6][R4.64] ;  /* 0x00000006040e7981 */ /* 0x001ea8000c1e1b00 */
[----:B------:R-:W3:Y:S04]  /*07d0*/  LDG.E.64 R18, desc[UR6][R6.64] ;  /* 0x0000000606127981 */ /* 0x000ee8000c1e1b00 */
[----:B------:R-:W4:Y:S04]  /*07e0*/  LDG.E.64 R16, desc[UR6][R2.64] ;  /* 0x0000000602107981 */ /* 0x000f28000c1e1b00 */
[----:B------:R-:W5:Y:S01]  /*07f0*/  LDG.E.64 R12, desc[UR6][R8.64] ;  /* 0x00000006080c7981 */ /* 0x000f62000c1e1b00 */
[----:B--2---:R-:W-:-:S04]  /*0800*/  IMAD.WIDE.U32 R14, R10, 0x8, R14 ;  /* 0x000000080a0e7825 */ /* 0x004fc800078e000e */
[C---:B---3--:R-:W-:Y:S02]  /*0810*/  IMAD.WIDE.U32 R20, R10.reuse, 0x8, R18 ;  /* 0x000000080a147825 */ /* 0x048fe400078e0012 */
[----:B------:R-:W2:Y:S02]  /*0820*/  LDG.E.64 R14, desc[UR6][R14.64] ;  /* 0x000000060e0e7981 */ /* 0x000ea4000c1e1b00 */
[C---:B----4-:R-:W-:Y:S02]  /*0830*/  IMAD.WIDE.U32 R16, R10.reuse, 0x8, R16 ;  /* 0x000000080a107825 */ /* 0x050fe400078e0010 */
[----:B------:R-:W2:Y:S04]  /*0840*/  LDG.E.64 R20, desc[UR6][R20.64] ;  /* 0x0000000614147981 */ /* 0x000ea8000c1e1b00 */
[----:B------:R-:W3:Y:S01]  /*0850*/  LDG.E.64 R16, desc[UR6][R16.64] ;  /* 0x0000000610107981 */ /* 0x000ee2000c1e1b00 */
[----:B-----5:R-:W-:-:S05]  /*0860*/  IMAD.WIDE.U32 R12, R10, 0x8, R12 ;  /* 0x000000080a0c7825 */ /* 0x020fca00078e000c */
        /* <DEDUP_REMOVED lines=11> */
[----:B--2---:R-:W-:-:S04]  /*0920*/  IMAD.WIDE.U32 R16, R10, 0x8, R22 ;  /* 0x000000080a107825 */ /* 0x004fc800078e0016 */
[C---:B---3--:R-:W-:Y:S02]  /*0930*/  IMAD.WIDE.U32 R24, R10.reuse, 0x8, R24 ;  /* 0x000000080a187825 */ /* 0x048fe400078e0018 */
[----:B------:R-:W0:Y:S02]  /*0940*/  LDG.E.64 R16, desc[UR6][R16.64+0x8] ;  /* 0x0000080610107981 */ /* 0x000e24000c1e1b00 */
[C---:B----4-:R-:W-:Y:S02]  /*0950*/  IMAD.WIDE.U32 R20, R10.reuse, 0x8, R20 ;  /* 0x000000080a147825 */ /* 0x050fe400078e0014 */
[----:B------:R-:W0:Y:S04]  /*0960*/  LDG.E.64 R24, desc[UR6][R24.64+0x8] ;  /* 0x0000080618187981 */ /* 0x000e28000c1e1b00 */
[----:B------:R-:W2:Y:S01]  /*0970*/  LDG.E.64 R20, desc[UR6][R20.64+0x8] ;  /* 0x0000080614147981 */ /* 0x000ea2000c1e1b00 */
[----:B-----5:R-:W-:-:S05]  /*0980*/  IMAD.WIDE.U32 R14, R10, 0x8, R14 ;  /* 0x000000080a0e7825 */ /* 0x020fca00078e000e */
[----:B------:R-:W3:Y:S01]  /*0990*/  LDG.E.64 R22, desc[UR6][R14.64+0x8] ;  /* 0x000008060e167981 */ /* 0x000ee2000c1e1b00 */
[----:B------:R-:W-:Y:S01]  /*09a0*/  VIADD R10, R10, 0x2 ;  /* 0x000000020a0a7836 */ /* 0x000fe20000000000 */
[----:B0-----:R-:W-:Y:S02]  /*09b0*/  DADD R18, -R16, R24 ;  /* 0x0000000010127229 */ /* 0x001fe40000000118 */
[----:B--2---:R-:W-:-:S06]  /*09c0*/  DADD R12, R20, -R16 ;  /* 0x00000000140c7229 */ /* 0x004fcc0000000810 */
[----:B------:R-:W-:-:S08]  /*09d0*/  DMUL R18, R18, 0.5 ;  /* 0x3fe0000012127828 */ /* 0x000fd00000000000 */
[----:B------:R-:W-:-:S08]  /*09e0*/  DFMA R12, R12, 0.5, R18 ;  /* 0x3fe000000c0c782b */ /* 0x000fd00000000012 */
[----:B---3--:R-:W-:-:S07]  /*09f0*/  DADD R12, R12, R22 ;  /* 0x000000000c0c7229 */ /* 0x008fce0000000016 */
[----:B------:R1:W-:Y:S04]  /*0a00*/  STG.E.64 desc[UR6][R14.64+0x8], R12 ;  /* 0x0000080c0e007986 */ /* 0x0003e8000c101b06 */
.L_x_7:
[----:B------:R-:W-:Y:S05]  /*0a10*/  @P1 EXIT ;  /* 0x000000000000194d */ /* 0x000fea0003800000 */
[----:B------:R-:W0:Y:S04]  /*0a20*/  LDG.E.64 R4, desc[UR6][R4.64] ;  /* 0x0000000604047981 */ /* 0x000e28000c1e1b00 */
[----:B------:R-:W2:Y:S04]  /*0a30*/  LDG.E.64 R6, desc[UR6][R6.64] ;  /* 0x0000000606067981 */ /* 0x000ea8000c1e1b00 */
[----:B------:R-:W3:Y:S04]  /*0a40*/  LDG.E.64 R2, desc[UR6][R2.64] ;  /* 0x0000000602027981 */ /* 0x000ee8000c1e1b00 */
[----:B------:R-:W4:Y:S01]  /*0a50*/  LDG.E.64 R8, desc[UR6][R8.64] ;  /* 0x0000000608087981 */ /* 0x000f22000c1e1b00 */
[----:B01----:R-:W-:-:S04]  /*0a60*/  IMAD.WIDE.U32 R14, R10, 0x8, R4 ;  /* 0x000000080a0e7825 */ /* 0x003fc800078e0004 */
[C---:B--2---:R-:W-:Y:S02]  /*0a70*/  IMAD.WIDE.U32 R16, R10.reuse, 0x8, R6 ;  /* 0x000000080a107825 */ /* 0x044fe400078e0006 */
[----:B------:R-:W2:Y:S02]  /*0a80*/  LDG.E.64 R14, desc[UR6][R14.64] ;  /* 0x000000060e0e7981 */ /* 0x000ea4000c1e1b00 */
[C---:B---3--:R-:W-:Y:S02]  /*0a90*/  IMAD.WIDE.U32 R12, R10.reuse, 0x8, R2 ;  /* 0x000000080a0c7825 */ /* 0x048fe400078e0002 */
[----:B------:R-:W2:Y:S04]  /*0aa0*/  LDG.E.64 R16, desc[UR6][R16.64] ;  /* 0x0000000610107981 */ /* 0x000ea8000c1e1b00 */
[----:B------:R-:W3:Y:S01]  /*0ab0*/  LDG.E.64 R12, desc[UR6][R12.64] ;  /* 0x000000060c0c7981 */ /* 0x000ee2000c1e1b00 */
[----:B----4-:R-:W-:-:S05]  /*0ac0*/  IMAD.WIDE.U32 R10, R10, 0x8, R8 ;  /* 0x000000080a0a7825 */ /* 0x010fca00078e0008 */
[----:B------:R-:W4:Y:S01]  /*0ad0*/  LDG.E.64 R18, desc[UR6][R10.64] ;  /* 0x000000060a127981 */ /* 0x000f22000c1e1b00 */
[----:B--2---:R-:W-:Y:S02]  /*0ae0*/  DADD R4, -R14, R16 ;  /* 0x000000000e047229 */ /* 0x004fe40000000110 */
[----:B---3--:R-:W-:-:S06]  /*0af0*/  DADD R2, R12, -R14 ;  /* 0x000000000c027229 */ /* 0x008fcc000000080e */
[----:B------:R-:W-:-:S08]  /*0b00*/  DMUL R4, R4, 0.5 ;  /* 0x3fe0000004047828 */ /* 0x000fd00000000000 */
[----:B------:R-:W-:-:S08]  /*0b10*/  DFMA R2, R2, 0.5, R4 ;  /* 0x3fe000000202782b */ /* 0x000fd00000000004 */
[----:B----4-:R-:W-:-:S07]  /*0b20*/  DADD R2, R2, R18 ;  /* 0x0000000002027229 */ /* 0x010fce0000000012 */
[----:B------:R-:W-:Y:S01]  /*0b30*/  STG.E.64 desc[UR6][R10.64], R2 ;  /* 0x000000020a007986 */ /* 0x000fe2000c101b06 */
[----:B------:R-:W-:Y:S05]  /*0b40*/  EXIT ;  /* 0x000000000000794d */ /* 0x000fea0003800000 */
.L_x_8:
        /* <DEDUP_REMOVED lines=11> */
.L_x_25:


//--------------------- .text._Z15actualize_bestsPPdS0_S0_S_iiS0_S_ --------------------------
	.section	.text._Z15actualize_bestsPPdS0_S0_S_iiS0_S_,"ax",@progbits
	.align	128
        .global         _Z15actualize_bestsPPdS0_S0_S_iiS0_S_
        .type           _Z15actualize_bestsPPdS0_S0_S_iiS0_S_,@function
        .size           _Z15actualize_bestsPPdS0_S0_S_iiS0_S_,(.L_x_26 - _Z15actualize_bestsPPdS0_S0_S_iiS0_S_)
        .other          _Z15actualize_bestsPPdS0_S0_S_iiS0_S_,@"STO_CUDA_ENTRY STV_DEFAULT"
_Z15actualize_bestsPPdS0_S0_S_iiS0_S_:
.text._Z15actualize_bestsPPdS0_S0_S_iiS0_S_:
[----:B------:R-:W0:Y:S01]  /*0000*/  LDC R1, c[0x0][0x37c] ;  /* 0x0000df00ff017b82 */ /* 0x000e220000000800 */
[----:B------:R-:W1:Y:S01]  /*0010*/  LDCU UR4, c[0x0][0x3a0] ;  /* 0x00007400ff0477ac */ /* 0x000e620008000800 */
[----:B------:R-:W-:-:S06]  /*0020*/  MOV R0, 0x0 ;  /* 0x0000000000007802 */ /* 0x000fcc0000000f00 */
[----:B------:R2:W3:Y:S01]  /*0030*/  LDC.64 R2, c[0x4][R0] ;  /* 0x0100000000027b82 */ /* 0x0004e20000000a00 */
[----:B-1----:R-:W-:-:S06]  /*0040*/  UIMAD.WIDE UR4, UR4, 0x8, URZ ;  /* 0x00000008040478a5 */ /* 0x002fcc000f8e02ff */
[----:B------:R-:W-:Y:S01]  /*0050*/  MOV R7, UR5 ;  /* 0x0000000500077c02 */ /* 0x000fe20008000f00 */
[----:B------:R-:W-:Y:S01]  /*0060*/  IMAD.U32 R4, RZ, RZ, UR4 ;  /* 0x00000004ff047e24 */ /* 0x000fe2000f8e00ff */
[----:B------:R-:W-:Y:S01]  /*0070*/  MOV R5, UR5 ;  /* 0x0000000500057c02 */ /* 0x000fe20008000f00 */
[----:B------:R-:W-:Y:S02]  /*0080*/  IMAD.U32 R6, RZ, RZ, UR4 ;  /* 0x00000004ff067e24 */ /* 0x000fe4000f8e00ff */
[----:B--2---:R-:W-:-:S07]  /*0090*/  IMAD.MOV.U32 R5, RZ, RZ, R7 ;  /* 0x000000ffff057224 */ /* 0x004fce00078e0007 */
[----:B------:R-:W-:-:S07]  /*00a0*/  LEPC R20, `(.L_x_9) ;  /* 0x000000001014794e */ /* 0x000fce0000000000 */
[----:B0--3--:R-:W-:Y:S05]  /*00b0*/  CALL.ABS.NOINC R2 ;  /* 0x0000000002007343 */ /* 0x009fea0003c00000 */
.L_x_9:
[----:B------:R-:W-:Y:S05]  /*00c0*/  EXIT ;  /* 0x000000000000794d */ /* 0x000fea0003800000 */
.L_x_10:
        /* <DEDUP_REMOVED lines=11> */
.L_x_26:


//--------------------- .text._Z16compute_functionPPdS0_S0_S_iiS0_S_ --------------------------
	.section	.text._Z16compute_functionPPdS0_S0_S_iiS0_S_,"ax",@progbits
	.align	128
        .global         _Z16compute_functionPPdS0_S0_S_iiS0_S_
        .type           _Z16compute_functionPPdS0_S0_S_iiS0_S_,@function
        .size           _Z16compute_functionPPdS0_S0_S_iiS0_S_,(.L_x_27 - _Z16compute_functionPPdS0_S0_S_iiS0_S_)
        .other          _Z16compute_functionPPdS0_S0_S_iiS0_S_,@"STO_CUDA_ENTRY STV_DEFAULT"
_Z16compute_functionPPdS0_S0_S_iiS0_S_:
.text._Z16compute_functionPPdS0_S0_S_iiS0_S_:
[----:B------:R-:W-:Y:S01]  /*0000*/  LDC R1, c[0x0][0x37c] ;  /* 0x0000df00ff017b82 */ /* 0x000fe20000000800 */
[----:B------:R-:W0:Y:S01]  /*0010*/  S2R R3, SR_TID.X ;  /* 0x0000000000037919 */ /* 0x000e220000002100 */
[----:B------:R-:W1:Y:S06]  /*0020*/  LDCU UR4, c[0x0][0x3a0] ;  /* 0x00007400ff0477ac */ /* 0x000e6c0008000800 */
[----:B------:R-:W0:Y:S01]  /*0030*/  S2UR UR5, SR_CTAID.X ;  /* 0x00000000000579c3 */ /* 0x000e220000002500 */
[----:B------:R-:W-:Y:S01]  /*0040*/  CS2R R16, SRZ ;  /* 0x0000000000107805 */ /* 0x000fe2000001ff00 */
[----:B------:R-:W2:Y:S06]  /*0050*/  LDCU.64 UR8, c[0x0][0x358] ;  /* 0x00006b00ff0877ac */ /* 0x000eac0008000a00 */
[----:B------:R-:W0:Y:S08]  /*0060*/  LDC R0, c[0x0][0x360] ;  /* 0x0000d800ff007b82 */ /* 0x000e300000000800 */
[----:B------:R-:W3:Y:S01]  /*0070*/  LDC.64 R4, c[0x0][0x380] ;  /* 0x0000e000ff047b82 */ /* 0x000ee20000000a00 */
[----:B-1----:R-:W-:Y:S01]  /*0080*/  UISETP.GE.AND UP0, UPT, UR4, 0x1, UPT ;  /* 0x000000010400788c */ /* 0x002fe2000bf06270 */
[----:B0-----:R-:W-:-:S04]  /*0090*/  IMAD R0, R0, UR5, R3 ;  /* 0x0000000500007c24 */ /* 0x001fc8000f8e0203 */
[----:B---3--:R-:W-:-:S04]  /*00a0*/  IMAD.WIDE R4, R0, 0x8, R4 ;  /* 0x0000000800047825 */ /* 0x008fc800078e0204 */
[----:B--2---:R-:W-:Y:S05]  /*00b0*/  BRA.U !UP0, `(.L_x_11) ;  /* 0x0000000508907547 */ /* 0x004fea000b800000 */
[----:B------:R0:W5:Y:S01]  /*00c0*/  LDG.E.64 R6, desc[UR8][R4.64] ;  /* 0x0000000804067981 */ /* 0x000162000c1e1b00 */
[----:B------:R-:W-:Y:S01]  /*00d0*/  UISETP.GE.U32.AND UP1, UPT, UR4, 0x10, UPT ;  /* 0x000000100400788c */ /* 0x000fe2000bf26070 */
[----:B------:R-:W-:Y:S01]  /*00e0*/  HFMA2 R21, -RZ, RZ, 0, 0 ;  /* 0x00000000ff157431 */ /* 0x000fe200000001ff */
[----:B------:R-:W-:Y:S01]  /*00f0*/  ULOP3.LUT UR5, UR4, 0xf, URZ, 0xc0, !UPT ;  /* 0x0000000f04057892 */ /* 0x000fe2000f8ec0ff */
[----:B------:R-:W-:-:S03]  /*0100*/  CS2R R16, SRZ ;  /* 0x0000000000107805 */ /* 0x000fc6000001ff00 */
[----:B------:R-:W-:-:S03]  /*0110*/  UISETP.NE.AND UP0, UPT, UR5, URZ, UPT ;  /* 0x000000ff0500728c */ /* 0x000fc6000bf05270 */
[----:B0-----:R-:W-:Y:S08]  /*0120*/  BRA.U !UP1, `(.L_x_12) ;  /* 0x0000000109ac7547 */ /* 0x001ff0000b800000 */
[----:B------:R-:W-:Y:S01]  /*0130*/  ULOP3.LUT UR6, UR4, 0x7ffffff0, URZ, 0xc0, !UPT ;  /* 0x7ffffff004067892 */ /* 0x000fe2000f8ec0ff */
[----:B-----5:R-:W-:Y:S02]  /*0140*/  IADD3 R2, P0, PT, R6, 0x40, RZ ;  /* 0x0000004006027810 */ /* 0x020fe40007f1e0ff */
[----:B------:R-:W-:Y:S01]  /*0150*/  CS2R R16, SRZ ;  /* 0x0000000000107805 */ /* 0x000fe2000001ff00 */
[----:B------:R-:W-:Y:S01]  /*0160*/  UIADD3 UR7, UPT, UPT, -UR6, URZ, URZ ;  /* 0x000000ff06077290 */ /* 0x000fe2000fffe1ff */
[----:B------:R-:W-:Y:S01]  /*0170*/  IADD3.X R3, PT, PT, RZ, R7, RZ, P0, !PT ;  /* 0x00000007ff037210 */ /* 0x000fe200007fe4ff */
[----:B------:R-:W-:-:S10]  /*0180*/  IMAD.U32 R21, RZ, RZ, UR6 ;  /* 0x00000006ff157e24 */ /* 0x000fd4000f8e00ff */
.L_x_13:
[----:B------:R-:W2:Y:S04]  /*0190*/  LD.E.64 R26, desc[UR8][R2.64+-0x40] ;  /* 0xffffc008021a7980 */ /* 0x000ea8000c101b00 */
[----:B------:R-:W3:Y:S04]  /*01a0*/  LD.E.64 R18, desc[UR8][R2.64+-0x38] ;  /* 0xffffc80802127980 */ /* 0x000ee8000c101b00 */
[----:B------:R-:W4:Y:S04]  /*01b0*/  LD.E.64 R22, desc[UR8][R2.64+-0x30] ;  /* 0xffffd00802167980 */ /* 0x000f28000c101b00 */
[----:B------:R-:W5:Y:S04]  /*01c0*/  LD.E.64 R24, desc[UR8][R2.64+-0x28] ;  /* 0xffffd80802187980 */ /* 0x000f68000c101b00 */
[----:B------:R-:W5:Y:S04]  /*01d0*/  LD.E.64 R8, desc[UR8][R2.64+-0x20] ;  /* 0xffffe00802087980 */ /* 0x000f68000c101b00 */
[----:B------:R-:W5:Y:S04]  /*01e0*/  LD.E.64 R10, desc[UR8][R2.64+-0x18] ;  /* 0xffffe808020a7980 */ /* 0x000f68000c101b00 */
[----:B------:R-:W5:Y:S04]  /*01f0*/  LD.E.64 R12, desc[UR8][R2.64+-0x10] ;  /* 0xfffff008020c7980 */ /* 0x000f68000c101b00 */
[----:B------:R-:W5:Y:S01]  /*0200*/  LD.E.64 R14, desc[UR8][R2.64+-0x8] ;  /* 0xfffff808020e7980 */ /* 0x000f62000c101b00 */
[----:B--2---:R-:W-:-:S03]  /*0210*/  DFMA R26, R26, R26, R16 ;  /* 0x0000001a1a1a722b */ /* 0x004fc60000000010 */
[----:B------:R-:W2:Y:S05]  /*0220*/  LD.E.64 R16, desc[UR8][R2.64] ;  /* 0x0000000802107980 */ /* 0x000eaa000c101b00 */
[----:B---3--:R-:W-:Y:S01]  /*0230*/  DFMA R26, R18, R18, R26 ;  /* 0x00000012121a722b */ /* 0x008fe2000000001a */
[----:B------:R-:W3:Y:S07]  /*0240*/  LD.E.64 R18, desc[UR8][R2.64+0x8] ;  /* 0x0000080802127980 */ /* 0x000eee000c101b00 */
[----:B----4-:R-:W-:Y:S01]  /*0250*/  DFMA R26, R22, R22, R26 ;  /* 0x00000016161a722b */ /* 0x010fe2000000001a */
[----:B------:R-:W4:Y:S07]  /*0260*/  LD.E.64 R22, desc[UR8][R2.64+0x10] ;  /* 0x0000100802167980 */ /* 0x000f2e000c101b00 */
[----:B-----5:R-:W-:Y:S01]  /*0270*/  DFMA R26, R24, R24, R26 ;  /* 0x00000018181a722b */ /* 0x020fe2000000001a */
[----:B------:R-:W5:Y:S07]  /*0280*/  LD.E.64 R24, desc[UR8][R2.64+0x18] ;  /* 0x0000180802187980 */ /* 0x000f6e000c101b00 */
[----:B------:R-:W-:Y:S01]  /*0290*/  DFMA R26, R8, R8, R26 ;  /* 0x00000008081a722b */ /* 0x000fe2000000001a */
[----:B------:R-:W5:Y:S07]  /*02a0*/  LD.E.64 R8, desc[UR8][R2.64+0x20] ;  /* 0x0000200802087980 */ /* 0x000f6e000c101b00 */
[----:B------:R-:W-:Y:S01]  /*02b0*/  DFMA R26, R10, R10, R26 ;  /* 0x0000000a0a1a722b */ /* 0x000fe2000000001a */
[----:B------:R-:W5:Y:S07]  /*02c0*/  LD.E.64 R10, desc[UR8][R2.64+0x28] ;  /* 0x00002808020a7980 */ /* 0x000f6e000c101b00 */
[----:B------:R-:W-:Y:S01]  /*02d0*/  DFMA R26, R12, R12, R26 ;  /* 0x0000000c0c1a722b */ /* 0x000fe2000000001a */
[----:B------:R-:W5:Y:S07]  /*02e0*/  LD.E.64 R12, desc[UR8][R2.64+0x30] ;  /* 0x00003008020c7980 */ /* 0x000f6e000c101b00 */
[----:B------:R-:W-:Y:S01]  /*02f0*/  DFMA R26, R14, R14, R26 ;  /* 0x0000000e0e1a722b */ /* 0x000fe2000000001a */
[----:B------:R0:W5:Y:S01]  /*0300*/  LD.E.64 R14, desc[UR8][R2.64+0x38] ;  /* 0x00003808020e7980 */ /* 0x000162000c101b00 */
[----:B------:R-:W-:-:S04]  /*0310*/  UIADD3 UR7, UPT, UPT, UR7, 0x10, URZ ;  /* 0x0000001007077890 */ /* 0x000fc8000fffe0ff */
[----:B------:R-:W-:Y:S01]  /*0320*/  UISETP.NE.AND UP1, UPT, UR7, URZ, UPT ;  /* 0x000000ff0700728c */ /* 0x000fe2000bf25270 */
[----:B0-----:R-:W-:-:S04]  /*0330*/  IADD3 R2, P0, PT, R2, 0x80, RZ ;  /* 0x0000008002027810 */ /* 0x001fc80007f1e0ff */
[----:B------:R-:W-:Y:S01]  /*0340*/  IADD3.X R3, PT, PT, RZ, R3, RZ, P0, !PT ;  /* 0x00000003ff037210 */ /* 0x000fe200007fe4ff */
[----:B--2---:R-:W-:-:S08]  /*0350*/  DFMA R26, R16, R16, R26 ;  /* 0x00000010101a722b */ /* 0x004fd0000000001a */
[----:B---3--:R-:W-:-:S08]  /*0360*/  DFMA R26, R18, R18, R26 ;  /* 0x00000012121a722b */ /* 0x008fd0000000001a */
[----:B----4-:R-:W-:-:S08]  /*0370*/  DFMA R26, R22, R22, R26 ;  /* 0x00000016161a722b */ /* 0x010fd0000000001a */
[----:B-----5:R-:W-:-:S08]  /*0380*/  DFMA R26, R24, R24, R26 ;  /* 0x00000018181a722b */ /* 0x020fd0000000001a */
[----:B------:R-:W-:-:S08]  /*0390*/  DFMA R26, R8, R8, R26 ;  /* 0x00000008081a722b */ /* 0x000fd0000000001a */
[----:B------:R-:W-:-:S08]  /*03a0*/  DFMA R26, R10, R10, R26 ;  /* 0x0000000a0a1a722b */ /* 0x000fd0000000001a */
[----:B------:R-:W-:-:S08]  /*03b0*/  DFMA R26, R12, R12, R26 ;  /* 0x0000000c0c1a722b */ /* 0x000fd0000000001a */
[----:B------:R-:W-:Y:S01]  /*03c0*/  DFMA R16, R14, R14, R26 ;  /* 0x0000000e0e10722b */ /* 0x000fe2000000001a */
[----:B------:R-:W-:Y:S10]  /*03d0*/  BRA.U UP1, `(.L_x_13) ;  /* 0xfffffffd016c7547 */ /* 0x000ff4000b83ffff */
.L_x_12:
[----:B------:R-:W-:Y:S05]  /*03e0*/  BRA.U !UP0, `(.L_x_11) ;  /* 0x0000000108c47547 */ /* 0x000fea000b800000 */
[----:B------:R-:W-:Y:S02]  /*03f0*/  UISETP.GE.U32.AND UP0, UPT, UR5, 0x8, UPT ;  /* 0x000000080500788c */ /* 0x000fe4000bf06070 */
[----:B------:R-:W-:-:S04]  /*0400*/  ULOP3.LUT UR6, UR4, 0x7, URZ, 0xc0, !UPT ;  /* 0x0000000704067892 */ /* 0x000fc8000f8ec0ff */
[----:B------:R-:W-:-:S03]  /*0410*/  UISETP.NE.AND UP1, UPT, UR6, URZ, UPT ;  /* 0x000000ff0600728c */ /* 0x000fc6000bf25270 */
[----:B------:R-:W-:Y:S08]  /*0420*/  BRA.U !UP0, `(.L_x_14) ;  /* 0x0000000108487547 */ /* 0x000ff0000b800000 */
[----:B-----5:R-:W-:-:S05]  /*0430*/  IMAD.WIDE.U32 R24, R21, 0x8, R6 ;  /* 0x0000000815187825 */ /* 0x020fca00078e0006 */
[----:B------:R-:W2:Y:S04]  /*0440*/  LD.E.64 R26, desc[UR8][R24.64] ;  /* 0x00000008181a7980 */ /* 0x000ea8000c101b00 */
[----:B------:R-:W3:Y:S04]  /*0450*/  LD.E.64 R18, desc[UR8][R24.64+0x8] ;  /* 0x0000080818127980 */ /* 0x000ee8000c101b00 */
[----:B------:R-:W4:Y:S04]  /*0460*/  LD.E.64 R14, desc[UR8][R24.64+0x10] ;  /* 0x00001008180e7980 */ /* 0x000f28000c101b00 */
[----:B------:R-:W4:Y:S04]  /*0470*/  LD.E.64 R12, desc[UR8][R24.64+0x18] ;  /* 0x00001808180c7980 */ /* 0x000f28000c101b00 */
[----:B------:R-:W4:Y:S04]  /*0480*/  LD.E.64 R10, desc[UR8][R24.64+0x20] ;  /* 0x00002008180a7980 */ /* 0x000f28000c101b00 */
[----:B------:R-:W4:Y:S04]  /*0490*/  LD.E.64 R8, desc[UR8][R24.64+0x28] ;  /* 0x0000280818087980 */ /* 0x000f28000c101b00 */
[----:B------:R-:W4:Y:S04]  /*04a0*/  LD.E.64 R2, desc[UR8][R24.64+0x30] ;  /* 0x0000300818027980 */ /* 0x000f28000c101b00 */
[----:B------:R-:W4:Y:S01]  /*04b0*/  LD.E.64 R22, desc[UR8][R24.64+0x38] ;  /* 0x0000380818167980 */ /* 0x000f22000c101b00 */
[----:B------:R-:W-:Y:S01]  /*04c0*/  VIADD R21, R21, 0x8 ;  /* 0x0000000815157836 */ /* 0x000fe20000000000 */
[----:B--2---:R-:W-:-:S08]  /*04d0*/  DFMA R16, R26, R26, R16 ;  /* 0x0000001a1a10722b */ /* 0x004fd00000000010 */
[----:B---3--:R-:W-:-:S08]  /*04e0*/  DFMA R16, R18, R18, R16 ;  /* 0x000000121210722b */ /* 0x008fd00000000010 */
[----:B----4-:R-:W-:-:S08]  /*04f0*/  DFMA R16, R14, R14, R16 ;  /* 0x0000000e0e10722b */ /* 0x010fd00000000010 */
[----:B------:R-:W-:-:S08]  /*0500*/  DFMA R16, R12, R12, R16 ;  /* 0x0000000c0c10722b */ /* 0x000fd00000000010 */
[----:B------:R-:W-:-:S08]  /*0510*/  DFMA R16, R10, R10, R16 ;  /* 0x0000000a0a10722b */ /* 0x000fd00000000010 */
[----:B------:R-:W-:-:S08]  /*0520*/  DFMA R16, R8, R8, R16 ;  /* 0x000000080810722b */ /* 0x000fd00000000010 */
[----:B------:R-:W-:-:S08]  /*0530*/  DFMA R16, R2, R2, R16 ;  /* 0x000000020210722b */ /* 0x000fd00000000010 */
[----:B------:R-:W-:-:S11]  /*0540*/  DFMA R16, R22, R22, R16 ;  /* 0x000000161610722b */ /* 0x000fd60000000010 */
.L_x_14:
        /* <DEDUP_REMOVED lines=9> */
[----:B------:R-:W4:Y:S01]  /*05e0*/  LD.E.64 R14, desc[UR8][R2.64+0x18] ;  /* 0x00001808020e7980 */ /* 0x000f22000c101b00 */
[----:B------:R-:W-:Y:S01]  /*05f0*/  IADD3 R21, PT, PT, R21, 0x4, RZ ;  /* 0x0000000415157810 */ /* 0x000fe20007ffe0ff */
[----:B--2---:R-:W-:-:S08]  /*0600*/  DFMA R8, R8, R8, R16 ;  /* 0x000000080808722b */ /* 0x004fd00000000010 */
[----:B---3--:R-:W-:-:S08]  /*0610*/  DFMA R8, R10, R10, R8 ;  /* 0x0000000a0a08722b */ /* 0x008fd00000000008 */
[----:B----4-:R-:W-:-:S08]  /*0620*/  DFMA R8, R12, R12, R8 ;  /* 0x0000000c0c08722b */ /* 0x010fd00000000008 */
[----:B------:R-:W-:-:S11]  /*0630*/  DFMA R16, R14, R14, R8 ;  /* 0x0000000e0e10722b */ /* 0x000fd60000000008 */
.L_x_15:
[----:B------:R-:W-:Y:S05]  /*0640*/  BRA.U !UP1, `(.L_x_11) ;  /* 0x00000001092c7547 */ /* 0x000fea000b800000 */
[----:B-----5:R-:W-:Y:S01]  /*0650*/  IMAD.WIDE.U32 R6, R21, 0x8, R6 ;  /* 0x0000000815067825 */ /* 0x020fe200078e0006 */
[----:B------:R-:W-:-:S12]  /*0660*/  UIADD3 UR4, UPT, UPT, -UR4, URZ, URZ ;  /* 0x000000ff04047290 */ /* 0x000fd8000fffe1ff */
.L_x_16:
[----:B------:R-:W-:Y:S01]  /*0670*/  IMAD.MOV.U32 R2, RZ, RZ, R6 ;  /* 0x000000ffff027224 */ /* 0x000fe200078e0006 */
[----:B------:R-:W-:-:S06]  /*0680*/  MOV R3, R7 ;  /* 0x0000000700037202 */ /* 0x000fcc0000000f00 */
[----:B------:R-:W2:Y:S01]  /*0690*/  LD.E.64 R2, desc[UR8][R2.64] ;  /* 0x0000000802027980 */ /* 0x000ea2000c101b00 */
[----:B------:R-:W-:Y:S01]  /*06a0*/  UIADD3 UR4, UPT, UPT, UR4, 0x1, URZ ;  /* 0x0000000104047890 */ /* 0x000fe2000fffe0ff */
[----:B------:R-:W-:-:S03]  /*06b0*/  IADD3 R6, P0, PT, R6, 0x8, RZ ;  /* 0x0000000806067810 */ /* 0x000fc60007f1e0ff */
[----:B------:R-:W-:Y:S02]  /*06c0*/  UISETP.NE.AND UP0, UPT, UR4, URZ, UPT ;  /* 0x000000ff0400728c */ /* 0x000fe4000bf05270 */
[----:B------:R-:W-:Y:S01]  /*06d0*/  IMAD.X R7, RZ, RZ, R7, P0 ;  /* 0x000000ffff077224 */ /* 0x000fe200000e0607 */
[----:B--2---:R-:W-:-:S06]  /*06e0*/  DFMA R16, R2, R2, R16 ;  /* 0x000000020210722b */ /* 0x004fcc0000000010 */
[----:B------:R-:W-:Y:S05]  /*06f0*/  BRA.U UP0, `(.L_x_16) ;  /* 0xfffffffd00dc7547 */ /* 0x000fea000b83ffff */
.L_x_11:
[----:B------:R-:W0:Y:S02]  /*0700*/  LDC.64 R2, c[0x0][0x398] ;  /* 0x0000e600ff027b82 */ /* 0x000e240000000a00 */
[----:B0-----:R-:W-:-:S05]  /*0710*/  IMAD.WIDE R2, R0, 0x8, R2 ;  /* 0x0000000800027825 */ /* 0x001fca00078e0202 */
[----:B-----5:R-:W2:Y:S02]  /*0720*/  LDG.E.64 R6, desc[UR8][R2.64] ;  /* 0x0000000802067981 */ /* 0x020ea4000c1e1b00 */
[----:B--2---:R-:W-:-:S14]  /*0730*/  DSETP.GEU.AND P0, PT, R16, R6, PT ;  /* 0x000000061000722a */ /* 0x004fdc0003f0e000 */
[----:B------:R-:W-:Y:S05]  /*0740*/  @P0 EXIT ;  /* 0x000000000000094d */ /* 0x000fea0003800000 */
[----:B------:R-:W-:Y:S01]  /*0750*/  STG.E.64 desc[UR8][R2.64], R16 ;  /* 0x0000001002007986 */ /* 0x000fe2000c101b08 */
[----:B------:R-:W0:Y:S03]  /*0760*/  LDC.64 R6, c[0x0][0x390] ;  /* 0x0000e400ff067b82 */ /* 0x000e260000000a00 */
[----:B------:R-:W2:Y:S01]  /*0770*/  LDG.E.64 R4, desc[UR8][R4.64] ;  /* 0x0000000804047981 */ /* 0x000ea2000c1e1b00 */
[----:B0-----:R-:W-:-:S05]  /*0780*/  IMAD.WIDE R6, R0, 0x8, R6 ;  /* 0x0000000800067825 */ /* 0x001fca00078e0206 */
[----:B--2---:R-:W-:Y:S01]  /*0790*/  STG.E.64 desc[UR8][R6.64], R4 ;  /* 0x0000000406007986 */ /* 0x004fe2000c101b08 */
[----:B------:R-:W-:Y:S05]  /*07a0*/  EXIT ;  /* 0x000000000000794d */ /* 0x000fea0003800000 */
.L_x_17:
        /* <DEDUP_REMOVED lines=13> */
.L_x_27:


//--------------------- .text._Z20initialize_particlesPPdS0_S0_S_iiS0_S_ --------------------------
	.section	.text._Z20initialize_particlesPPdS0_S0_S_iiS0_S_,"ax",@progbits
	.align	128
        .global         _Z20initialize_particlesPPdS0_S0_S_iiS0_S_
        .type           _Z20initialize_particlesPPdS0_S0_S_iiS0_S_,@function
        .size           _Z20initialize_particlesPPdS0_S0_S_iiS0_S_,(.L_x_28 - _Z20initialize_particlesPPdS0_S0_S_iiS0_S_)
        .other          _Z20initialize_particlesPPdS0_S0_S_iiS0_S_,@"STO_CUDA_ENTRY STV_DEFAULT"
_Z20initialize_particlesPPdS0_S0_S_iiS0_S_:
.text._Z20initialize_particlesPPdS0_S0_S_iiS0_S_:
        /* <DEDUP_REMOVED lines=14> */
[----:B------:R-:W5:Y:S08]  /*00e0*/  LDC.64 R8, c[0x0][0x398] ;  /* 0x0000e600ff087b82 */ /* 0x000f700000000a00 */
[----:B------:R-:W2:Y:S01]  /*00f0*/  LDC.64 R10, c[0x0][0x3a8] ;  /* 0x0000ea00ff0a7b82 */ /* 0x000ea20000000a00 */
[----:B0-----:R-:W-:-:S02]  /*0100*/  IMAD R15, R14, UR4, R15 ;  /* 0x000000040e0f7c24 */ /* 0x001fc4000f8e020f */
[----:B------:R-:W-:Y:S02]  /*0110*/  IMAD.MOV.U32 R14, RZ, RZ, RZ ;  /* 0x000000ffff0e7224 */ /* 0x000fe400078e00ff */
[----:B-1----:R-:W-:-:S03]  /*0120*/  IMAD.WIDE R2, R15, 0x8, R2 ;  /* 0x000000080f027825 */ /* 0x002fc600078e0202 */
[----:B------:R-:W0:Y:S01]  /*0130*/  LDC.64 R12, c[0x0][0x3b0] ;  /* 0x0000ec00ff0c7b82 */ /* 0x000e220000000a00 */
[----:B---3--:R-:W-:-:S04]  /*0140*/  IMAD.WIDE R4, R15, 0x8, R4 ;  /* 0x000000080f047825 */ /* 0x008fc800078e0204 */
[----:B----4-:R-:W-:-:S04]  /*0150*/  IMAD.WIDE R6, R15, 0x8, R6 ;  /* 0x000000080f067825 */ /* 0x010fc800078e0206 */
[----:B-----5:R-:W-:-:S04]  /*0160*/  IMAD.WIDE R8, R15, 0x8, R8 ;  /* 0x000000080f087825 */ /* 0x020fc800078e0208 */
[----:B--2---:R-:W-:-:S04]  /*0170*/  IMAD.WIDE R10, R15, 0x8, R10 ;  /* 0x000000080f0a7825 */ /* 0x004fc800078e020a */
[----:B0-----:R-:W-:Y:S01]  /*0180*/  IMAD.WIDE R12, R15, 0x8, R12 ;  /* 0x000000080f0c7825 */ /* 0x001fe200078e020c */
[----:B------:R-:W-:Y:S06]  /*0190*/  @!P1 BRA `(.L_x_18) ;  /* 0x0000000800749947 */ /* 0x000fec0003800000 */
[----:B------:R-:W-:Y:S01]  /*01a0*/  LOP3.LUT R14, R0, 0x7ffffff8, RZ, 0xc0, !PT ;  /* 0x7ffffff8000e7812 */ /* 0x000fe200078ec0ff */
[----:B------:R-:W-:Y:S01]  /*01b0*/  UMOV UR4, URZ ;  /* 0x000000ff00047c82 */ /* 0x000fe20008000000 */
[----:B------:R-:W-:-:S03]  /*01c0*/  UMOV UR5, URZ ;  /* 0x000000ff00057c82 */ /* 0x000fc60008000000 */
[----:B------:R-:W-:-:S07]  /*01d0*/  IMAD.MOV R15, RZ, RZ, -R14 ;  /* 0x000000ffff0f7224 */ /* 0x000fce00078e0a0e */
.L_x_19:
[----:B---3--:R-:W2:Y:S02]  /*01e0*/  LDG.E.64 R16, desc[UR6][R2.64] ;  /* 0x0000000602107981 */ /* 0x008ea4000c1e1b00 */
[----:B--2---:R-:W-:-:S04]  /*01f0*/  IADD3 R22, P1, PT, R16, UR4, RZ ;  /* 0x0000000410167c10 */ /* 0x004fc8000ff3e0ff */
[----:B------:R-:W-:-:S05]  /*0200*/  IADD3.X R23, PT, PT, R17, UR5, RZ, P1, !PT ;  /* 0x0000000511177c10 */ /* 0x000fca0008ffe4ff */
[----:B------:R0:W-:Y:S04]  /*0210*/  STG.E.64 desc[UR6][R22.64], RZ ;  /* 0x000000ff16007986 */ /* 0x0001e8000c101b06 */
[----:B------:R-:W2:Y:S02]  /*0220*/  LDG.E.64 R16, desc[UR6][R4.64] ;  /* 0x0000000604107981 */ /* 0x000ea4000c1e1b00 */
[----:B--2---:R-:W-:Y:S01]  /*0230*/  IADD3 R24, P1, PT, R16, UR4, RZ ;  /* 0x0000000410187c10 */ /* 0x004fe2000ff3e0ff */
[----:B------:R-:W-:-:S03]  /*0240*/  IMAD.MOV.U32 R16, RZ, RZ, 0x0 ;  /* 0x00000000ff107424 */ /* 0x000fc600078e00ff */
[----:B------:R-:W-:Y:S01]  /*0250*/  IADD3.X R25, PT, PT, R17, UR5, RZ, P1, !PT ;  /* 0x0000000511197c10 */ /* 0x000fe20008ffe4ff */
[----:B------:R-:W-:-:S05]  /*0260*/  IMAD.MOV.U32 R17, RZ, RZ, 0x3ff00000 ;  /* 0x3ff00000ff117424 */ /* 0x000fca00078e00ff */
[----:B------:R1:W-:Y:S04]  /*0270*/  STG.E.64 desc[UR6][R24.64], R16 ;  /* 0x0000001018007986 */ /* 0x0003e8000c101b06 */
[----:B------:R-:W2:Y:S02]  /*0280*/  LDG.E.64 R18, desc[UR6][R6.64] ;  /* 0x0000000606127981 */ /* 0x000ea4000c1e1b00 */
[----:B--2---:R-:W-:Y:S01]  /*0290*/  IADD3 R26, P1, PT, R18, UR4, RZ ;  /* 0x00000004121a7c10 */ /* 0x004fe2000ff3e0ff */
[----:B------:R-:W-:-:S03]  /*02a0*/  IMAD.MOV.U32 R18, RZ, RZ, -0x400000 ;  /* 0xffc00000ff127424 */ /* 0x000fc600078e00ff */
[----:B------:R-:W-:Y:S01]  /*02b0*/  IADD3.X R27, PT, PT, R19, UR5, RZ, P1, !PT ;  /* 0x00000005131b7c10 */ /* 0x000fe20008ffe4ff */
[----:B------:R-:W-:-:S04]  /*02c0*/  IMAD.MOV.U32 R19, RZ, RZ, 0x41dfffff ;  /* 0x41dfffffff137424 */ /* 0x000fc800078e00ff */
[----:B------:R2:W-:Y:S04]  /*02d0*/  STG.E.64 desc[UR6][R26.64], RZ ;  /* 0x000000ff1a007986 */ /* 0x0005e8000c101b06 */
[----:B------:R-:W-:Y:S04]  /*02e0*/  STG.E.64 desc[UR6][R8.64], R18 ;  /* 0x0000001208007986 */ /* 0x000fe8000c101b06 */
[----:B0-----:R-:W3:Y:S02]  /*02f0*/  LDG.E.64 R22, desc[UR6][R10.64] ;  /* 0x000000060a167981 */ /* 0x001ee4000c1e1b00 */
[----:B---3--:R-:W-:-:S04]  /*0300*/  IADD3 R28, P1, PT, R22, UR4, RZ ;  /* 0x00000004161c7c10 */ /* 0x008fc8000ff3e0ff */
[----:B------:R-:W-:-:S05]  /*0310*/  IADD3.X R29, PT, PT, R23, UR5, RZ, P1, !PT ;  /* 0x00000005171d7c10 */ /* 0x000fca0008ffe4ff */
[----:B------:R0:W-:Y:S04]  /*0320*/  STG.E.64 desc[UR6][R28.64], RZ ;  /* 0x000000ff1c007986 */ /* 0x0001e8000c101b06 */
[----:B------:R-:W-:Y:S04]  /*0330*/  STG.E.64 desc[UR6][R12.64], R18 ;  /* 0x000000120c007986 */ /* 0x000fe8000c101b06 */
[----:B------:R-:W1:Y:S02]  /*0340*/  LDG.E.64 R22, desc[UR6][R2.64] ;  /* 0x0000000602167981 */ /* 0x000e64000c1e1b00 */
[----:B-1----:R-:W-:-:S04]  /*0350*/  IADD3 R24, P1, PT, R22, UR4, RZ ;  /* 0x0000000416187c10 */ /* 0x002fc8000ff3e0ff */
[----:B------:R-:W-:-:S05]  /*0360*/  IADD3.X R25, PT, PT, R23, UR5, RZ, P1, !PT ;  /* 0x0000000517197c10 */ /* 0x000fca0008ffe4ff */
[----:B------:R1:W-:Y:S04]  /*0370*/  STG.E.64 desc[UR6][R24.64+0x8], RZ ;  /* 0x000008ff18007986 */ /* 0x0003e8000c101b06 */
[----:B------:R-:W2:Y:S02]  /*0380*/  LDG.E.64 R22, desc[UR6][R4.64] ;  /* 0x0000000604167981 */ /* 0x000ea4000c1e1b00 */
[----:B--2---:R-:W-:-:S04]  /*0390*/  IADD3 R26, P1, PT, R22, UR4, RZ ;  /* 0x00000004161a7c10 */ /* 0x004fc8000ff3e0ff */
[----:B------:R-:W-:-:S05]  /*03a0*/  IADD3.X R27, PT, PT, R23, UR5, RZ, P1, !PT ;  /* 0x00000005171b7c10 */ /* 0x000fca0008ffe4ff */
[----:B------:R2:W-:Y:S04]  /*03b0*/  STG.E.64 desc[UR6][R26.64+0x8], R16 ;  /* 0x000008101a007986 */ /* 0x0005e8000c101b06 */
[----:B------:R-:W0:Y:S02]  /*03c0*/  LDG.E.64 R22, desc[UR6][R6.64] ;  /* 0x0000000606167981 */ /* 0x000e24000c1e1b00 */
[----:B0-----:R-:W-:-:S04]  /*03d0*/  IADD3 R28, P1, PT, R22, UR4, RZ ;  /* 0x00000004161c7c10 */ /* 0x001fc8000ff3e0ff */
[----:B------:R-:W-:-:S05]  /*03e0*/  IADD3.X R29, PT, PT, R23, UR5, RZ, P1, !PT ;  /* 0x00000005171d7c10 */ /* 0x000fca0008ffe4ff */
[----:B------:R0:W-:Y:S04]  /*03f0*/  STG.E.64 desc[UR6][R28.64+0x8], RZ ;  /* 0x000008ff1c007986 */ /* 0x0001e8000c101b06 */
[----:B------:R-:W-:Y:S04]  /*0400*/  STG.E.64 desc[UR6][R8.64], R18 ;  /* 0x0000001208007986 */ /* 0x000fe8000c101b06 */
[----:B------:R-:W1:Y:S02]  /*0410*/  LDG.E.64 R22, desc[UR6][R10.64] ;  /* 0x000000060a167981 */ /* 0x000e64000c1e1b00 */
[----:B-1----:R-:W-:-:S04]  /*0420*/  IADD3 R24, P1, PT, R22, UR4, RZ ;  /* 0x0000000416187c10 */ /* 0x002fc8000ff3e0ff */
[----:B------:R-:W-:-:S05]  /*0430*/  IADD3.X R25, PT, PT, R23, UR5, RZ, P1, !PT ;  /* 0x0000000517197c10 */ /* 0x000fca0008ffe4ff */
[----:B------:R1:W-:Y:S04]  /*0440*/  STG.E.64 desc[UR6][R24.64+0x8], RZ ;  /* 0x000008ff18007986 */ /* 0x0003e8000c101b06 */
[----:B------:R-:W-:Y:S04]  /*0450*/  STG.E.64 desc[UR6][R12.64], R18 ;  /* 0x000000120c007986 */ /* 0x000fe8000c101b06 */
[----:B------:R-:W2:Y:S02]  /*0460*/  LDG.E.64 R22, desc[UR6][R2.64] ;  /* 0x0000000602167981 */ /* 0x000ea4000c1e1b00 */
[----:B--2---:R-:W-:-:S04]  /*0470*/  IADD3 R26, P1, PT, R22, UR4, RZ ;  /* 0x00000004161a7c10 */ /* 0x004fc8000ff3e0ff */
[----:B------:R-:W-:-:S05]  /*0480*/  IADD3.X R27, PT, PT, R23, UR5, RZ, P1, !PT ;  /* 0x00000005171b7c10 */ /* 0x000fca0008ffe4ff */
[----:B------:R2:W-:Y:S04]  /*0490*/  STG.E.64 desc[UR6][R26.64+0x10], RZ ;  /* 0x000010ff1a007986 */ /* 0x0005e8000c101b06 */
[----:B------:R-:W0:Y:S02]  /*04a0*/  LDG.E.64 R22, desc[UR6][R4.64] ;  /* 0x0000000604167981 */ /* 0x000e24000c1e1b00 */
[----:B0-----:R-:W-:-:S04]  /*04b0*/  IADD3 R28, P1, PT, R22, UR4, RZ ;  /* 0x00000004161c7c10 */ /* 0x001fc8000ff3e0ff */
[----:B------:R-:W-:-:S05]  /*04c0*/  IADD3.X R29, PT, PT, R23, UR5, RZ, P1, !PT ;  /* 0x00000005171d7c10 */ /* 0x000fca0008ffe4ff */
[----:B------:R0:W-:Y:S04]  /*04d0*/  STG.E.64 desc[UR6][R28.64+0x10], R16 ;  /* 0x000010101c007986 */ /* 0x0001e8000c101b06 */
        /* <DEDUP_REMOVED lines=9> */
[----:B------:R-:W-:Y:S04]  /*0570*/  STG.E.64 desc[UR6][R12.64], R18 ;  /* 0x000000120c007986 */ /* 0x000fe8000c101b06 */
[----:B------:R-:W0:Y:S02]  /*0580*/  LDG.E.64 R22, desc[UR6][R2.64] ;  /* 0x0000000602167981 */ /* 0x000e24000c1e1b00 */
[----:B0-----:R-:W-:-:S04]  /*0590*/  IADD3 R28, P1, PT, R22, UR4, RZ ;  /* 0x00000004161c7c10 */ /* 0x001fc8000ff3e0ff */
[----:B------:R-:W-:-:S05]  /*05a0*/  IADD3.X R29, PT, PT, R23, UR5, RZ, P1, !PT ;  /* 0x00000005171d7c10 */ /* 0x000fca0008ffe4ff */
[----:B------:R0:W-:Y:S04]  /*05b0*/  STG.E.64 desc[UR6][R28.64+0x18], RZ ;  /* 0x000018ff1c007986 */ /* 0x0001e8000c101b06 */
[----:B------:R-:W1:Y:S02]  /*05c0*/  LDG.E.64 R22, desc[UR6][R4.64] ;  /* 0x0000000604167981 */ /* 0x000e64000c1e1b00 */
[----:B-1----:R-:W-:-:S04]  /*05d0*/  IADD3 R24, P1, PT, R22, UR4, RZ ;  /* 0x0000000416187c10 */ /* 0x002fc8000ff3e0ff */
[----:B------:R-:W-:-:S05]  /*05e0*/  IADD3.X R25, PT, PT, R23, UR5, RZ, P1, !PT ;  /* 0x0000000517197c10 */ /* 0x000fca0008ffe4ff */
[----:B------:R1:W-:Y:S04]  /*05f0*/  STG.E.64 desc[UR6][R24.64+0x18], R16 ;  /* 0x0000181018007986 */ /* 0x0003e8000c101b06 */
        /* <DEDUP_REMOVED lines=63> */
[----:B------:R3:W-:Y:S04]  /*09f0*/  STG.E.64 desc[UR6][R12.64], R18 ;  /* 0x000000120c007986 */ /* 0x0007e8000c101b06 */
        /* <DEDUP_REMOVED lines=12> */
[----:B------:R3:W-:Y:S04]  /*0ac0*/  STG.E.64 desc[UR6][R8.64], R18 ;  /* 0x0000001208007986 */ /* 0x0007e8000c101b06 */
[----:B------:R-:W2:Y:S01]  /*0ad0*/  LDG.E.64 R22, desc[UR6][R10.64] ;  /* 0x000000060a167981 */ /* 0x000ea2000c1e1b00 */
[----:B------:R-:W-:Y:S01]  /*0ae0*/  VIADD R15, R15, 0x8 ;  /* 0x000000080f0f7836 */ /* 0x000fe20000000000 */
[----:B--2---:R-:W-:Y:S01]  /*0af0*/  IADD3 R22, P1, PT, R22, UR4, RZ ;  /* 0x0000000416167c10 */ /* 0x004fe2000ff3e0ff */
[----:B------:R-:W-:-:S03]  /*0b00*/  UIADD3 UR4, UP0, UPT, UR4, 0x40, URZ ;  /* 0x0000004004047890 */ /* 0x000fc6000ff1e0ff */
[----:B------:R-:W-:Y:S01]  /*0b10*/  IADD3.X R23, PT, PT, R23, UR5, RZ, P1, !PT ;  /* 0x0000000517177c10 */ /* 0x000fe20008ffe4ff */
[----:B------:R-:W-:Y:S01]  /*0b20*/  UIADD3.X UR5, UPT, UPT, URZ, UR5, URZ, UP0, !UPT ;  /* 0x00000005ff057290 */ /* 0x000fe200087fe4ff */
[----:B------:R-:W-:-:S03]  /*0b30*/  ISETP.NE.AND P1, PT, R15, RZ, PT ;  /* 0x000000ff0f00720c */ /* 0x000fc60003f25270 */
[----:B------:R3:W-:Y:S04]  /*0b40*/  STG.E.64 desc[UR6][R22.64+0x38], RZ ;  /* 0x000038ff16007986 */ /* 0x0007e8000c101b06 */
[----:B------:R3:W-:Y:S06]  /*0b50*/  STG.E.64 desc[UR6][R12.64], R18 ;  /* 0x000000120c007986 */ /* 0x0007ec000c101b06 */
[----:B------:R-:W-:Y:S05]  /*0b60*/  @P1 BRA `(.L_x_19) ;  /* 0xfffffff4009c1947 */ /* 0x000fea000383ffff */
.L_x_18:
[----:B------:R-:W-:Y:S05]  /*0b70*/  @!P0 EXIT ;  /* 0x000000000000894d */ /* 0x000fea0003800000 */
[----:B------:R-:W-:Y:S02]  /*0b80*/  ISETP.GE.U32.AND P0, PT, R20, 0x4, PT ;  /* 0x000000041400780c */ /* 0x000fe40003f06070 */
[----:B------:R-:W-:-:S04]  /*0b90*/  LOP3.LUT R15, R0, 0x3, RZ, 0xc0, !PT ;  /* 0x00000003000f7812 */ /* 0x000fc800078ec0ff */
[----:B------:R-:W-:-:S07]  /*0ba0*/  ISETP.NE.AND P1, PT, R15, RZ, PT ;  /* 0x000000ff0f00720c */ /* 0x000fce0003f25270 */
[----:B------:R-:W-:Y:S06]  /*0bb0*/  @!P0 BRA `(.L_x_20) ;  /* 0x0000000000f48947 */ /* 0x000fec0003800000 */
[----:B---3--:R-:W2:Y:S02]  /*0bc0*/  LDG.E.64 R16, desc[UR6][R2.64] ;  /* 0x0000000602107981 */ /* 0x008ea4000c1e1b00 */
[----:B--2---:R-:W-:-:S05]  /*0bd0*/  IMAD.WIDE.U32 R20, R14, 0x8, R16 ;  /* 0x000000080e147825 */ /* 0x004fca00078e0010 */
[----:B------:R0:W-:Y:S04]  /*0be0*/  STG.E.64 desc[UR6][R20.64], RZ ;  /* 0x000000ff14007986 */ /* 0x0001e8000c101b06 */
[----:B------:R-:W2:Y:S01]  /*0bf0*/  LDG.E.64 R18, desc[UR6][R4.64] ;  /* 0x0000000604127981 */ /* 0x000ea2000c1e1b00 */
[----:B------:R-:W-:Y:S02]  /*0c00*/  IMAD.MOV.U32 R16, RZ, RZ, 0x0 ;  /* 0x00000000ff107424 */ /* 0x000fe400078e00ff */
[----:B------:R-:W-:Y:S02]  /*0c10*/  IMAD.MOV.U32 R17, RZ, RZ, 0x3ff00000 ;  /* 0x3ff00000ff117424 */ /* 0x000fe400078e00ff */
[----:B--2---:R-:W-:-:S05]  /*0c20*/  IMAD.WIDE.U32 R22, R14, 0x8, R18 ;  /* 0x000000080e167825 */ /* 0x004fca00078e0012 */
[----:B------:R1:W-:Y:S04]  /*0c30*/  STG.E.64 desc[UR6][R22.64], R16 ;  /* 0x0000001016007986 */ /* 0x0003e8000c101b06 */
[----:B------:R-:W2:Y:S02]  /*0c40*/  LDG.E.64 R18, desc[UR6][R6.64] ;  /* 0x0000000606127981 */ /* 0x000ea4000c1e1b00 */
[----:B--2---:R-:W-:-:S04]  /*0c50*/  IMAD.WIDE.U32 R24, R14, 0x8, R18 ;  /* 0x000000080e187825 */ /* 0x004fc800078e0012 */
[----:B------:R-:W-:Y:S01]  /*0c60*/  IMAD.MOV.U32 R18, RZ, RZ, -0x400000 ;  /* 0xffc00000ff127424 */ /* 0x000fe200078e00ff */
[----:B------:R2:W-:Y:S01]  /*0c70*/  STG.E.64 desc[UR6][R24.64], RZ ;  /* 0x000000ff18007986 */ /* 0x0005e2000c101b06 */
[----:B------:R-:W-:-:S05]  /*0c80*/  IMAD.MOV.U32 R19, RZ, RZ, 0x41dfffff ;  /* 0x41dfffffff137424 */ /* 0x000fca00078e00ff */
[----:B------:R-:W-:Y:S04]  /*0c90*/  STG.E.64 desc[UR6][R8.64], R18 ;  /* 0x0000001208007986 */ /* 0x000fe8000c101b06 */
[----:B------:R-:W3:Y:S02]  /*0ca0*/  LDG.E.64 R26, desc[UR6][R10.64] ;  /* 0x000000060a1a7981 */ /* 0x000ee4000c1e1b00 */
[----:B---3--:R-:W-:-:S05]  /*0cb0*/  IMAD.WIDE.U32 R26, R14, 0x8, R26 ;  /* 0x000000080e1a7825 */ /* 0x008fca00078e001a */
[----:B------:R3:W-:Y:S04]  /*0cc0*/  STG.E.64 desc[UR6][R26.64], RZ ;  /* 0x000000ff1a007986 */ /* 0x0007e8000c101b06 */
[----:B------:R-:W-:Y:S04]  /*0cd0*/  STG.E.64 desc[UR6][R12.64], R18 ;  /* 0x000000120c007986 */ /* 0x000fe8000c101b06 */
[----:B0-----:R-:W4:Y:S02]  /*0ce0*/  LDG.E.64 R20, desc[UR6][R2.64] ;  /* 0x0000000602147981 */ /* 0x001f24000c1e1b00 */
[----:B----4-:R-:W-:-:S05]  /*0cf0*/  IMAD.WIDE.U32 R20, R14, 0x8, R20 ;  /* 0x000000080e147825 */ /* 0x010fca00078e0014 */
[----:B------:R0:W-:Y:S04]  /*0d00*/  STG.E.64 desc[UR6][R20.64+0x8], RZ ;  /* 0x000008ff14007986 */ /* 0x0001e8000c101b06 */
[----:B-1----:R-:W4:Y:S02]  /*0d10*/  LDG.E.64 R22, desc[UR6][R4.64] ;  /* 0x0000000604167981 */ /* 0x002f24000c1e1b00 */
[----:B----4-:R-:W-:-:S05]  /*0d20*/  IMAD.WIDE.U32 R22, R14, 0x8, R22 ;  /* 0x000000080e167825 */ /* 0x010fca00078e0016 */
[----:B------:R1:W-:Y:S04]  /*0d30*/  STG.E.64 desc[UR6][R22.64+0x8], R16 ;  /* 0x0000081016007986 */ /* 0x0003e8000c101b06 */
[----:B--2---:R-:W2:Y:S02]  /*0d40*/  LDG.E.64 R24, desc[UR6][R6.64] ;  /* 0x0000000606187981 */ /* 0x004ea4000c1e1b00 */
[----:B--2---:R-:W-:-:S05]  /*0d50*/  IMAD.WIDE.U32 R24, R14, 0x8, R24 ;  /* 0x000000080e187825 */ /* 0x004fca00078e0018 */
[----:B------:R2:W-:Y:S04]  /*0d60*/  STG.E.64 desc[UR6][R24.64+0x8], RZ ;  /* 0x000008ff18007986 */ /* 0x0005e8000c101b06 */
[----:B------:R-:W-:Y:S04]  /*0d70*/  STG.E.64 desc[UR6][R8.64], R18 ;  /* 0x0000001208007986 */ /* 0x000fe8000c101b06 */
[----:B---3--:R-:W3:Y:S02]  /*0d80*/  LDG.E.64 R26, desc[UR6][R10.64] ;  /* 0x000000060a1a7981 */ /* 0x008ee4000c1e1b00 */
        /* <DEDUP_REMOVED lines=16> */
[----:B------:R4:W-:Y:S04]  /*0e90*/  STG.E.64 desc[UR6][R12.64], R18 ;  /* 0x000000120c007986 */ /* 0x0009e8000c101b06 */
[----:B0-----:R-:W5:Y:S02]  /*0ea0*/  LDG.E.64 R20, desc[UR6][R2.64] ;  /* 0x0000000602147981 */ /* 0x001f64000c1e1b00 */
[----:B-----5:R-:W-:-:S05]  /*0eb0*/  IMAD.WIDE.U32 R20, R14, 0x8, R20 ;  /* 0x000000080e147825 */ /* 0x020fca00078e0014 */
[----:B------:R4:W-:Y:S04]  /*0ec0*/  STG.E.64 desc[UR6][R20.64+0x18], RZ ;  /* 0x000018ff14007986 */ /* 0x0009e8000c101b06 */
[----:B-1----:R-:W5:Y:S02]  /*0ed0*/  LDG.E.64 R22, desc[UR6][R4.64] ;  /* 0x0000000604167981 */ /* 0x002f64000c1e1b00 */
[----:B-----5:R-:W-:-:S05]  /*0ee0*/  IMAD.WIDE.U32 R22, R14, 0x8, R22 ;  /* 0x000000080e167825 */ /* 0x020fca00078e0016 */
[----:B------:R4:W-:Y:S04]  /*0ef0*/  STG.E.64 desc[UR6][R22.64+0x18], R16 ;  /* 0x0000181016007986 */ /* 0x0009e8000c101b06 */
[----:B--2---:R-:W2:Y:S02]  /*0f00*/  LDG.E.64 R24, desc[UR6][R6.64] ;  /* 0x0000000606187981 */ /* 0x004ea4000c1e1b00 */
[----:B--2---:R-:W-:-:S05]  /*0f10*/  IMAD.WIDE.U32 R24, R14, 0x8, R24 ;  /* 0x000000080e187825 */ /* 0x004fca00078e0018 */
[----:B------:R4:W-:Y:S04]  /*0f20*/  STG.E.64 desc[UR6][R24.64+0x18], RZ ;  /* 0x000018ff18007986 */ /* 0x0009e8000c101b06 */
[----:B------:R4:W-:Y:S04]  /*0f30*/  STG.E.64 desc[UR6][R8.64], R18 ;  /* 0x0000001208007986 */ /* 0x0009e8000c101b06 */
[----:B---3--:R-:W2:Y:S02]  /*0f40*/  LDG.E.64 R26, desc[UR6][R10.64] ;  /* 0x000000060a1a7981 */ /* 0x008ea4000c1e1b00 */
[----:B--2---:R-:W-:-:S04]  /*0f50*/  IMAD.WIDE.U32 R26, R14, 0x8, R26 ;  /* 0x000000080e1a7825 */ /* 0x004fc800078e001a */
[----:B------:R-:W-:Y:S01]  /*0f60*/  VIADD R14, R14, 0x4 ;  /* 0x000000040e0e7836 */ /* 0x000fe20000000000 */
[----:B------:R4:W-:Y:S04]  /*0f70*/  STG.E.64 desc[UR6][R26.64+0x18], RZ ;  /* 0x000018ff1a007986 */ /* 0x0009e8000c101b06 */
[----:B------:R4:W-:Y:S02]  /*0f80*/  STG.E.64 desc[UR6][R12.64], R18 ;  /* 0x000000120c007986 */ /* 0x0009e4000c101b06 */
.L_x_20:
[----:B------:R-:W-:Y:S05]  /*0f90*/  @!P1 EXIT ;  /* 0x000000000000994d */ /* 0x000fea0003800000 */
[----:B------:R-:W-:Y:S02]  /*0fa0*/  ISETP.NE.AND P0, PT, R15, 0x1, PT ;  /* 0x000000010f00780c */ /* 0x000fe40003f05270 */
[----:B------:R-:W-:-:S04]  /*0fb0*/  LOP3.LUT R0, R0, 0x1, RZ, 0xc0, !PT ;  /* 0x0000000100007812 */ /* 0x000fc800078ec0ff */
[----:B------:R-:W-:-:S07]  /*0fc0*/  ISETP.NE.U32.AND P1, PT, R0, 0x1, PT ;  /* 0x000000010000780c */ /* 0x000fce0003f25070 */
[----:B------:R-:W-:Y:S06]  /*0fd0*/  @!P0 BRA `(.L_x_21) ;  /* 0x0000000000848947 */ /* 0x000fec0003800000 */
[----:B---34-:R-:W2:Y:S02]  /*0fe0*/  LDG.E.64 R16, desc[UR6][R2.64] ;  /* 0x0000000602107981 */ /* 0x018ea4000c1e1b00 */
        /* <DEDUP_REMOVED lines=32> */
.L_x_21:
[----:B------:R-:W-:Y:S05]  /*11f0*/  @P1 EXIT ;  /* 0x000000000000194d */ /* 0x000fea0003800000 */
[----:B------:R-:W3:Y:S02]  /*1200*/  LDG.E.64 R2, desc[UR6][R2.64] ;  /* 0x0000000602027981 */ /* 0x000ee4000c1e1b00 */
[----:B---34-:R-:W-:-:S05]  /*1210*/  IMAD.WIDE.U32 R16, R14, 0x8, R2 ;  /* 0x000000080e107825 */ /* 0x018fca00078e0002 */
[----:B------:R-:W-:Y:S04]  /*1220*/  STG.E.64 desc[UR6][R16.64], RZ ;  /* 0x000000ff10007986 */ /* 0x000fe8000c101b06 */
[----:B------:R-:W2:Y:S01]  /*1230*/  LDG.E.64 R4, desc[UR6][R4.64] ;  /* 0x0000000604047981 */ /* 0x000ea2000c1e1b00 */
[----:B------:R-:W-:Y:S02]  /*1240*/  IMAD.MOV.U32 R22, RZ, RZ, 0x0 ;  /* 0x00000000ff167424 */ /* 0x000fe400078e00ff */
[----:B------:R-:W-:Y:S02]  /*1250*/  IMAD.MOV.U32 R23, RZ, RZ, 0x3ff00000 ;  /* 0x3ff00000ff177424 */ /* 0x000fe400078e00ff */
[----:B--2---:R-:W-:-:S05]  /*1260*/  IMAD.WIDE.U32 R18, R14, 0x8, R4 ;  /* 0x000000080e127825 */ /* 0x004fca00078e0004 */
[----:B------:R-:W-:Y:S04]  /*1270*/  STG.E.64 desc[UR6][R18.64], R22 ;  /* 0x0000001612007986 */ /* 0x000fe8000c101b06 */
[----:B------:R-:W2:Y:S01]  /*1280*/  LDG.E.64 R6, desc[UR6][R6.64] ;  /* 0x0000000606067981 */ /* 0x000ea2000c1e1b00 */
[----:B------:R-:W-:Y:S02]  /*1290*/  IMAD.MOV.U32 R24, RZ, RZ, -0x400000 ;  /* 0xffc00000ff187424 */ /* 0x000fe400078e00ff */
[----:B------:R-:W-:Y:S02]  /*12a0*/  IMAD.MOV.U32 R25, RZ, RZ, 0x41dfffff ;  /* 0x41dfffffff197424 */ /* 0x000fe400078e00ff */
[----:B--2---:R-:W-:-:S05]  /*12b0*/  IMAD.WIDE.U32 R20, R14, 0x8, R6 ;  /* 0x000000080e147825 */ /* 0x004fca00078e0006 */
[----:B------:R-:W-:Y:S04]  /*12c0*/  STG.E.64 desc[UR6][R20.64], RZ ;  /* 0x000000ff14007986 */ /* 0x000fe8000c101b06 */
[----:B------:R-:W-:Y:S04]  /*12d0*/  STG.E.64 desc[UR6][R8.64], R24 ;  /* 0x0000001808007986 */ /* 0x000fe8000c101b06 */
[----:B------:R-:W2:Y:S02]  /*12e0*/  LDG.E.64 R10, desc[UR6][R10.64] ;  /* 0x000000060a0a7981 */ /* 0x000ea4000c1e1b00 */
[----:B--2---:R-:W-:-:S05]  /*12f0*/  IMAD.WIDE.U32 R14, R14, 0x8, R10 ;  /* 0x000000080e0e7825 */ /* 0x004fca00078e000a */
[----:B------:R-:W-:Y:S04]  /*1300*/  STG.E.64 desc[UR6][R14.64], RZ ;  /* 0x000000ff0e007986 */ /* 0x000fe8000c101b06 */
[----:B------:R-:W-:Y:S01]  /*1310*/  STG.E.64 desc[UR6][R12.64], R24 ;  /* 0x000000180c007986 */ /* 0x000fe2000c101b06 */
[----:B------:R-:W-:Y:S05]  /*1320*/  EXIT ;  /* 0x000000000000794d */ /* 0x000fea0003800000 */
.L_x_22:
        /* <DEDUP_REMOVED lines=13> */
.L_x_28:


//--------------------- .text._Z9addKernelPiPKiS1_ --------------------------
	.section	.text._Z9addKernelPiPKiS1_,"ax",@progbits
	.align	128
        .global         _Z9addKernelPiPKiS1_
        .type           _Z9addKernelPiPKiS1_,@function
        .size           _Z9addKernelPiPKiS1_,(.L_x_29 - _Z9addKernelPiPKiS1_)
        .other          _Z9addKernelPiPKiS1_,@"STO_CUDA_ENTRY STV_DEFAULT"
_Z9addKernelPiPKiS1_:
.text._Z9addKernelPiPKiS1_:
[----:B------:R-:W-:Y:S01]  /*0000*/  LDC R1, c[0x0][0x37c] ;  /* 0x0000df00ff017b82 */ /* 0x000fe20000000800 */
[----:B------:R-:W0:Y:S07]  /*0010*/  S2R R9, SR_TID.X ;  /* 0x0000000000097919 */ /* 0x000e2e0000002100 */
[----:B------:R-:W0:Y:S01]  /*0020*/  LDC.64 R2, c[0x0][0x388] ;  /* 0x0000e200ff027b82 */ /* 0x000e220000000a00 */
[----:B------:R-:W1:Y:S07]  /*0030*/  LDCU.64 UR4, c[0x0][0x358] ;  /* 0x00006b00ff0477ac */ /* 0x000e6e0008000a00 */
[----:B------:R-:W2:Y:S08]  /*0040*/  LDC.64 R4, c[0x0][0x390] ;  /* 0x0000e400ff047b82 */ /* 0x000eb00000000a00 */
[----:B------:R-:W3:Y:S01]  /*0050*/  LDC.64 R6, c[0x0][0x380] ;  /* 0x0000e000ff067b82 */ /* 0x000ee20000000a00 */
[----:B0-----:R-:W-:-:S04]  /*0060*/  IMAD.WIDE.U32 R2, R9, 0x4, R2 ;  /* 0x0000000409027825 */ /* 0x001fc800078e0002 */
[C---:B--2---:R-:W-:Y:S02]  /*0070*/  IMAD.WIDE.U32 R4, R9.reuse, 0x4, R4 ;  /* 0x0000000409047825 */ /* 0x044fe400078e0004 */
[----:B-1----:R-:W2:Y:S04]  /*0080*/  LDG.E R2, desc[UR4][R2.64] ;  /* 0x0000000402027981 */ /* 0x002ea8000c1e1900 */
[----:B------:R-:W2:Y:S01]  /*0090*/  LDG.E R5, desc[UR4][R4.64] ;  /* 0x0000000404057981 */ /* 0x000ea2000c1e1900 */
[----:B---3--:R-:W-:Y:S01]  /*00a0*/  IMAD.WIDE.U32 R6, R9, 0x4, R6 ;  /* 0x0000000409067825 */ /* 0x008fe200078e0006 */
[----:B--2---:R-:W-:-:S05]  /*00b0*/  IADD3 R9, PT, PT, R2, R5, RZ ;  /* 0x0000000502097210 */ /* 0x004fca0007ffe0ff */
[----:B------:R-:W-:Y:S01]  /*00c0*/  STG.E desc[UR4][R6.64], R9 ;  /* 0x0000000906007986 */ /* 0x000fe2000c101904 */
[----:B------:R-:W-:Y:S05]  /*00d0*/  EXIT ;  /* 0x000000000000794d */ /* 0x000fea0003800000 */
.L_x_23:
        /* <DEDUP_REMOVED lines=10> */
.L_x_29:


//--------------------- .nv.shared.reserved.0     --------------------------
	.section	.nv.shared.reserved.0,"aw",@nobits
	.weak		__nv_reservedSMEM_offset_0_alias
	.size		__nv_reservedSMEM_offset_0_alias, 0, 64
	.other		__nv_reservedSMEM_offset_0_alias,@"STO_CUDA_RESERVED_SHARED STV_DEFAULT"
__nv_reservedSMEM_offset_0_alias:
	.zero		0
	.zero		64


//--------------------- .nv.constant0._Z19actualize_locationsPPdS0_S0_S_iiS0_S_ --------------------------
	.section	.nv.constant0._Z19actualize_locationsPPdS0_S0_S_iiS0_S_,"a",@progbits
	.sectionflags	@""
	.align	4
.nv.constant0._Z19actualize_locationsPPdS0_S0_S_iiS0_S_:
	.zero		952


//--------------------- .nv.constant0._Z18compute_velocitiesPPdS0_S0_S_iiS0_S_ --------------------------
	.section	.nv.constant0._Z18compute_velocitiesPPdS0_S0_S_iiS0_S_,"a",@progbits
	.sectionflags	@""
	.align	4
.nv.constant0._Z18compute_velocitiesPPdS0_S0_S_iiS0_S_:
	.zero		952


//--------------------- .nv.constant0._Z15actualize_bestsPPdS0_S0_S_iiS0_S_ --------------------------
	.section	.nv.constant0._Z15actualize_bestsPPdS0_S0_S_iiS0_S_,"a",@progbits
	.sectionflags	@""
	.align	4
.nv.constant0._Z15actualize_bestsPPdS0_S0_S_iiS0_S_:
	.zero		952


//--------------------- .nv.constant0._Z16compute_functionPPdS0_S0_S_iiS0_S_ --------------------------
	.section	.nv.constant0._Z16compute_functionPPdS0_S0_S_iiS0_S_,"a",@progbits
	.sectionflags	@""
	.align	4
.nv.constant0._Z16compute_functionPPdS0_S0_S_iiS0_S_:
	.zero		952


//--------------------- .nv.constant0._Z20initialize_particlesPPdS0_S0_S_iiS0_S_ --------------------------
	.section	.nv.constant0._Z20initialize_particlesPPdS0_S0_S_iiS0_S_,"a",@progbits
	.sectionflags	@""
	.align	4
.nv.constant0._Z20initialize_particlesPPdS0_S0_S_iiS0_S_:
	.zero		952


//--------------------- .nv.constant0._Z9addKernelPiPKiS1_ --------------------------
	.section	.nv.constant0._Z9addKernelPiPKiS1_,"a",@progbits
	.sectionflags	@""
	.align	4
.nv.constant0._Z9addKernelPiPKiS1_:
	.zero		920


//--------------------- SYMBOLS --------------------------

	.type		.nv.reservedSmem.offset0,@object
	.size		.nv.reservedSmem.offset0,0x4
	.type		malloc,@function
